// auto-generated by cutlass_sweep.gemm — config: {"arch": "sm_90", "cluster_m": 1, "cluster_n": 2, "dtype": "e5m2", "dtype_b": "e5m2", "layout": "nt", "stages": 0, "tile_k": 32, "tile_m": 64, "tile_n": 128}
#include "cutlass/cutlass.h"
#include "cutlass/gemm/collective/collective_builder.hpp"
#include "cutlass/gemm/device/gemm_universal_adapter.h"
#include "cutlass/gemm/kernel/gemm_universal.hpp"
#include "cutlass/epilogue/collective/collective_builder.hpp"

using ElemA = cutlass::float_e5m2_t;
using ElemB = cutlass::float_e5m2_t;
using ElemCD = cutlass::float_e5m2_t;
using Acc  = float;
using TileShape    = cute::Shape<cute::_64, cute::_128, cute::_32>;
using ClusterShape = cute::Shape<cute::_1, cute::_2, cute::_1>;

using CollectiveEpilogue = typename cutlass::epilogue::collective::CollectiveBuilder<
    cutlass::arch::Sm90, cutlass::arch::OpClassTensorOp,
    TileShape, ClusterShape,
    cutlass::epilogue::collective::EpilogueTileAuto,
    Acc, Acc,
    ElemCD, cutlass::layout::RowMajor, 128 / cutlass::sizeof_bits<ElemCD>::value,
    ElemCD, cutlass::layout::RowMajor, 128 / cutlass::sizeof_bits<ElemCD>::value,
    cutlass::epilogue::collective::EpilogueScheduleAuto
  >::CollectiveOp;

using CollectiveMainloop = typename cutlass::gemm::collective::CollectiveBuilder<
    cutlass::arch::Sm90, cutlass::arch::OpClassTensorOp,
    ElemA, cutlass::layout::RowMajor, 128 / cutlass::sizeof_bits<ElemA>::value,
    ElemB, cutlass::layout::ColumnMajor, 128 / cutlass::sizeof_bits<ElemB>::value,
    Acc,
    TileShape, ClusterShape,
    cutlass::gemm::collective::StageCountAutoCarveout<static_cast<int>(sizeof(typename CollectiveEpilogue::SharedStorage))>,
    cutlass::gemm::collective::KernelScheduleAuto
  >::CollectiveOp;

using GemmKernel = cutlass::gemm::kernel::GemmUniversal<
    cute::Shape<int,int,int,int>,
    CollectiveMainloop,
    CollectiveEpilogue
>;
using Gemm = cutlass::gemm::device::GemmUniversalAdapter<GemmKernel>;

// Force the device kernel symbol into the cubin without needing a host main.
auto* _anchor = &cutlass::device_kernel<GemmKernel>;


// ===== COMPILED SASS (sm_90a) =====

	.target	sm_90a

	.elftype	@"ET_EXEC"


//--------------------- .note.nv.tkinfo           --------------------------
	.section	.note.nv.tkinfo,"",@"SHT_NOTE"
	.sectionflags	@"SHF_NOTE_NV_TKINFO"
	.tkinfo
        /*0018*/ 	.word	0x00000002
        /*0030*/ 	.string	""
        /*0030*/ 	.string	"ptxas"
        /*0030*/ 	.string	"Cuda compilation tools, release 13.0, V13.0.88"
        /*0030*/ 	.string	"Build cuda_13.0.r13.0/compiler.36424714_0"
        /*0030*/ 	.string	"-arch sm_90a -m 64 "



//--------------------- .note.nv.cuinfo           --------------------------
	.section	.note.nv.cuinfo,"",@"SHT_NOTE"
	.sectionflags	@"SHF_NOTE_NV_CUINFO"
        /*0018*/ 	.short	0x0002
        /*001a*/ 	.short	0x005a
        /*001c*/ 	.short	0x0082
	.zero		2


//--------------------- .nv.info                  --------------------------
	.section	.nv.info,"",@"SHT_CUDA_INFO"
	.align	4


	//----- nvinfo : EIATTR_REGCOUNT
	.align		4
        /*0000*/ 	.byte	0x04, 0x2f
        /*0002*/ 	.short	(.L_12 - .L_11)
	.align		4
.L_11:
        /*0004*/ 	.word	index@(_ZN7cutlass13device_kernelINS_4gemm6kernel13GemmUniversalIN4cute5tupleIJiiiiEEENS1_10collective13CollectiveMmaINS1_37MainloopSm90TmaGmmaWarpSpecializedFP8ILi37ENS5_IJNS4_1CILi1EEENSA_ILi2EEESB_EEENS1_32KernelTmaWarpSpecializedPingpongEEENS5_IJNSA_ILi64EEENSA_ILi128EEENSA_ILi32EEEEEENS_12float_e5m2_tENS5_IJlSB_lEEESK_SL_NS4_8TiledMMAINS4_8MMA_AtomIJNS4_4SM904GMMA31MMA_64x128x32_F32E5M2E5M2_SS_TNILNSP_7ScaleInE1ELSR_1EEEEEENS4_6LayoutINS5_IJSB_SB_SB_EEENS5_IJNSA_ILi0EEESW_SW_EEEEENS5_IJNS4_10UnderscoreESZ_SZ_EEEEENS4_23SM90_TMA_LOAD_MULTICASTENS4_14ComposedLayoutINS4_7SwizzleILi1ELi4ELi3EEENS4_18smem_ptr_flag_bitsILi8EEENSU_INS5_IJNSA_ILi8EEESI_EEENS5_IJSI_SB_EEEEEEEvNS4_8identityENS4_13SM90_TMA_LOADES1C_vS1D_EENS_8epilogue10collective6detail29Sm90TmaWarpSpecializedAdapterINS1H_15DefaultEpilogueISK_SL_SL_NS1G_6thread17LinearCombinationISK_Li1EffLNS1L_9ScaleType4KindE0ELNS_15FloatRoundStyleE2ESK_EENS1_15EpilogueDefaultEEEEEvvEEEEvNT_6ParamsE)
        /*0008*/ 	.word	0x000000a8


	//----- nvinfo : EIATTR_FRAME_SIZE
	.align		4
.L_12:
        /*000c*/ 	.byte	0x04, 0x11
        /*000e*/ 	.short	(.L_14 - .L_13)
	.align		4
.L_13:
        /*0010*/ 	.word	index@(_ZN7cutlass13device_kernelINS_4gemm6kernel13GemmUniversalIN4cute5tupleIJiiiiEEENS1_10collective13CollectiveMmaINS1_37MainloopSm90TmaGmmaWarpSpecializedFP8ILi37ENS5_IJNS4_1CILi1EEENSA_ILi2EEESB_EEENS1_32KernelTmaWarpSpecializedPingpongEEENS5_IJNSA_ILi64EEENSA_ILi128EEENSA_ILi32EEEEEENS_12float_e5m2_tENS5_IJlSB_lEEESK_SL_NS4_8TiledMMAINS4_8MMA_AtomIJNS4_4SM904GMMA31MMA_64x128x32_F32E5M2E5M2_SS_TNILNSP_7ScaleInE1ELSR_1EEEEEENS4_6LayoutINS5_IJSB_SB_SB_EEENS5_IJNSA_ILi0EEESW_SW_EEEEENS5_IJNS4_10UnderscoreESZ_SZ_EEEEENS4_23SM90_TMA_LOAD_MULTICASTENS4_14ComposedLayoutINS4_7SwizzleILi1ELi4ELi3EEENS4_18smem_ptr_flag_bitsILi8EEENSU_INS5_IJNSA_ILi8EEESI_EEENS5_IJSI_SB_EEEEEEEvNS4_8identityENS4_13SM90_TMA_LOADES1C_vS1D_EENS_8epilogue10collective6detail29Sm90TmaWarpSpecializedAdapterINS1H_15DefaultEpilogueISK_SL_SL_NS1G_6thread17LinearCombinationISK_Li1EffLNS1L_9ScaleType4KindE0ELNS_15FloatRoundStyleE2ESK_EENS1_15EpilogueDefaultEEEEEvvEEEEvNT_6ParamsE)
        /*0014*/ 	.word	0x00000000


	//----- nvinfo : EIATTR_MIN_STACK_SIZE
	.align		4
.L_14:
        /*0018*/ 	.byte	0x04, 0x12
        /*001a*/ 	.short	(.L_16 - .L_15)
	.align		4
.L_15:
        /*001c*/ 	.word	index@(_ZN7cutlass13device_kernelINS_4gemm6kernel13GemmUniversalIN4cute5tupleIJiiiiEEENS1_10collective13CollectiveMmaINS1_37MainloopSm90TmaGmmaWarpSpecializedFP8ILi37ENS5_IJNS4_1CILi1EEENSA_ILi2EEESB_EEENS1_32KernelTmaWarpSpecializedPingpongEEENS5_IJNSA_ILi64EEENSA_ILi128EEENSA_ILi32EEEEEENS_12float_e5m2_tENS5_IJlSB_lEEESK_SL_NS4_8TiledMMAINS4_8MMA_AtomIJNS4_4SM904GMMA31MMA_64x128x32_F32E5M2E5M2_SS_TNILNSP_7ScaleInE1ELSR_1EEEEEENS4_6LayoutINS5_IJSB_SB_SB_EEENS5_IJNSA_ILi0EEESW_SW_EEEEENS5_IJNS4_10UnderscoreESZ_SZ_EEEEENS4_23SM90_TMA_LOAD_MULTICASTENS4_14ComposedLayoutINS4_7SwizzleILi1ELi4ELi3EEENS4_18smem_ptr_flag_bitsILi8EEENSU_INS5_IJNSA_ILi8EEESI_EEENS5_IJSI_SB_EEEEEEEvNS4_8identityENS4_13SM90_TMA_LOADES1C_vS1D_EENS_8epilogue10collective6detail29Sm90TmaWarpSpecializedAdapterINS1H_15DefaultEpilogueISK_SL_SL_NS1G_6thread17LinearCombinationISK_Li1EffLNS1L_9ScaleType4KindE0ELNS_15FloatRoundStyleE2ESK_EENS1_15EpilogueDefaultEEEEEvvEEEEvNT_6ParamsE)
        /*0020*/ 	.word	0x00000000
.L_16:


//--------------------- .nv.compat                --------------------------
	.section	.nv.compat,"",@"SHT_CUDA_COMPAT_INFO"
	.align	4
        /*0000*/ 	.byte	0x02, 0x09, 0x01, 0x00, 0x02, 0x02, 0x04, 0x00, 0x02, 0x05, 0x05, 0x00, 0x03, 0x07, 0x01, 0x01
        /*0010*/ 	.byte	0x02, 0x03, 0x01, 0x00, 0x02, 0x06, 0x01, 0x00, 0x04, 0x0b, 0x08, 0x00, 0x00, 0x00, 0x00, 0x00
        /*0020*/ 	.byte	0x00, 0x00, 0x00, 0x00


//--------------------- .nv.info._ZN7cutlass13device_kernelINS_4gemm6kernel13GemmUniversalIN4cute5tupleIJiiiiEEENS1_10collective13CollectiveMmaINS1_37MainloopSm90TmaGmmaWarpSpecializedFP8ILi37ENS5_IJNS4_1CILi1EEENSA_ILi2EEESB_EEENS1_32KernelTmaWarpSpecializedPingpongEEENS5_IJNSA_ILi64EEENSA_ILi128EEENSA_ILi32EEEEEENS_12float_e5m2_tENS5_IJlSB_lEEESK_SL_NS4_8TiledMMAINS4_8MMA_AtomIJNS4_4SM904GMMA31MMA_64x128x32_F32E5M2E5M2_SS_TNILNSP_7ScaleInE1ELSR_1EEEEEENS4_6LayoutINS5_IJSB_SB_SB_EEENS5_IJNSA_ILi0EEESW_SW_EEEEENS5_IJNS4_10UnderscoreESZ_SZ_EEEEENS4_23SM90_TMA_LOAD_MULTICASTENS4_14ComposedLayoutINS4_7SwizzleILi1ELi4ELi3EEENS4_18smem_ptr_flag_bitsILi8EEENSU_INS5_IJNSA_ILi8EEESI_EEENS5_IJSI_SB_EEEEEEEvNS4_8identityENS4_13SM90_TMA_LOADES1C_vS1D_EENS_8epilogue10collective6detail29Sm90TmaWarpSpecializedAdapterINS1H_15DefaultEpilogueISK_SL_SL_NS1G_6thread17LinearCombinationISK_Li1EffLNS1L_9ScaleType4KindE0ELNS_15FloatRoundStyleE2ESK_EENS1_15EpilogueDefaultEEEEEvvEEEEvNT_6ParamsE --------------------------
	.section	.nv.info._ZN7cutlass13device_kernelINS_4gemm6kernel13GemmUniversalIN4cute5tupleIJiiiiEEENS1_10collective13CollectiveMmaINS1_37MainloopSm90TmaGmmaWarpSpecializedFP8ILi37ENS5_IJNS4_1CILi1EEENSA_ILi2EEESB_EEENS1_32KernelTmaWarpSpecializedPingpongEEENS5_IJNSA_ILi64EEENSA_ILi128EEENSA_ILi32EEEEEENS_12float_e5m2_tENS5_IJlSB_lEEESK_SL_NS4_8TiledMMAINS4_8MMA_AtomIJNS4_4SM904GMMA31MMA_64x128x32_F32E5M2E5M2_SS_TNILNSP_7ScaleInE1ELSR_1EEEEEENS4_6LayoutINS5_IJSB_SB_SB_EEENS5_IJNSA_ILi0EEESW_SW_EEEEENS5_IJNS4_10UnderscoreESZ_SZ_EEEEENS4_23SM90_TMA_LOAD_MULTICASTENS4_14ComposedLayoutINS4_7SwizzleILi1ELi4ELi3EEENS4_18smem_ptr_flag_bitsILi8EEENSU_INS5_IJNSA_ILi8EEESI_EEENS5_IJSI_SB_EEEEEEEvNS4_8identityENS4_13SM90_TMA_LOADES1C_vS1D_EENS_8epilogue10collective6detail29Sm90TmaWarpSpecializedAdapterINS1H_15DefaultEpilogueISK_SL_SL_NS1G_6thread17LinearCombinationISK_Li1EffLNS1L_9ScaleType4KindE0ELNS_15FloatRoundStyleE2ESK_EENS1_15EpilogueDefaultEEEEEvvEEEEvNT_6ParamsE,"",@"SHT_CUDA_INFO"
	.sectionflags	@""
	.align	4


	//----- nvinfo : EIATTR_CUDA_API_VERSION
	.align		4
        /*0000*/ 	.byte	0x04, 0x37
        /*0002*/ 	.short	(.L_18 - .L_17)
.L_17:
        /*0004*/ 	.word	0x00000082


	//----- nvinfo : EIATTR_KPARAM_INFO
	.align		4
.L_18:
        /*0008*/ 	.byte	0x04, 0x17
        /*000a*/ 	.short	(.L_20 - .L_19)
.L_19:
        /*000c*/ 	.word	0x00000000
        /*0010*/ 	.short	0x0000
        /*0012*/ 	.short	0x0070
        /*0014*/ 	.byte	0x00, 0xf0, 0x01, 0x10


	//----- nvinfo : EIATTR_SPARSE_MMA_MASK
	.align		4
.L_20:
        /*0018*/ 	.byte	0x03, 0x50
        /*001a*/ 	.short	0x0000


	//----- nvinfo : EIATTR_MAXREG_COUNT
	.align		4
        /*001c*/ 	.byte	0x03, 0x1b
        /*001e*/ 	.short	0x00a8


	//----- nvinfo : EIATTR_NUM_BARRIERS
	.align		4
        /*0020*/ 	.byte	0x02, 0x4c
        /*0022*/ 	.byte	0x01
	.zero		1


	//----- nvinfo : EIATTR_MERCURY_ISA_VERSION
	.align		4
        /*0024*/ 	.byte	0x03, 0x5f
        /*0026*/ 	.short	0x0101


	//----- nvinfo : EIATTR_INT_WARP_WIDE_INSTR_OFFSETS
	.align		4
        /*0028*/ 	.byte	0x04, 0x31
        /*002a*/ 	.short	(.L_22 - .L_21)


	//   ....[0]....
.L_21:
        /*002c*/ 	.word	0x00000920


	//   ....[1]....
        /*0030*/ 	.word	0x00000960


	//   ....[2]....
        /*0034*/ 	.word	0x00000a90


	//   ....[3]....
        /*0038*/ 	.word	0x00000ac0


	//   ....[4]....
        /*003c*/ 	.word	0x00000ad0


	//   ....[5]....
        /*0040*/ 	.word	0x00000ae0


	//   ....[6]....
        /*0044*/ 	.word	0x00000b60


	//   ....[7]....
        /*0048*/ 	.word	0x00000bb0


	//----- nvinfo : EIATTR_COOP_GROUP_MASK_REGIDS
	.align		4
.L_22:
        /*004c*/ 	.byte	0x04, 0x29
        /*004e*/ 	.short	(.L_24 - .L_23)


	//   ....[0]....
.L_23:
        /*0050*/ 	.word	0xffffffff


	//   ....[1]....
        /*0054*/ 	.word	0xffffffff


	//   ....[2]....
        /*0058*/ 	.word	0xffffffff


	//   ....[3]....
        /*005c*/ 	.word	0xffffffff


	//   ....[4]....
        /*0060*/ 	.word	0xffffffff


	//   ....[5]....
        /*0064*/ 	.word	0xffffffff


	//   ....[6]....
        /*0068*/ 	.word	0xffffffff


	//----- nvinfo : EIATTR_COOP_GROUP_INSTR_OFFSETS
	.align		4
.L_24:
        /*006c*/ 	.byte	0x04, 0x28
        /*006e*/ 	.short	(.L_26 - .L_25)


	//   ....[0]....
.L_25:
        /*0070*/ 	.word	0x00000060


	//   ....[1]....
        /*0074*/ 	.word	0x00000070


	//   ....[2]....
        /*0078*/ 	.word	0x00000130


	//   ....[3]....
        /*007c*/ 	.word	0x00000720


	//   ....[4]....
        /*0080*/ 	.word	0x00000760


	//   ....[5]....
        /*0084*/ 	.word	0x000007e0


	//   ....[6]....
        /*0088*/ 	.word	0x00000d20


	//----- nvinfo : EIATTR_REG_RECONFIG
	.align		4
.L_26:
        /*008c*/ 	.byte	0x01, 0x54
	.zero		2


	//----- nvinfo : EIATTR_MBARRIER_INSTR_OFFSETS
	.align		4
        /*0090*/ 	.byte	0x04, 0x39
        /*0092*/ 	.short	(.L_28 - .L_27)


	//   ....[0]....
.L_27:
        /*0094*/ 	.word	0x00000260
        /*0098*/ 	.word	0x000000ff
        /*009c*/ 	.word	0x00000000
        /*00a0*/ 	.short	0x0100
        /*00a2*/ 	.byte	0x08
	.zero		1


	//   ....[1]....
        /*00a4*/ 	.word	0x00000270
        /*00a8*/ 	.word	0x000000ff
        /*00ac*/ 	.word	0x00000128
        /*00b0*/ 	.short	0x0100
        /*00b2*/ 	.byte	0x08
	.zero		1


	//   ....[2]....
        /*00b4*/ 	.word	0x00000280
        /*00b8*/ 	.word	0x000000ff
        /*00bc*/ 	.word	0x00000008
        /*00c0*/ 	.short	0x0100
        /*00c2*/ 	.byte	0x08
	.zero		1


	//   ....[3]....
        /*00c4*/ 	.word	0x00000290
        /*00c8*/ 	.word	0x000000ff
        /*00cc*/ 	.word	0x00000130
        /*00d0*/ 	.short	0x0100
        /*00d2*/ 	.byte	0x08
	.zero		1


	//   ....[4]....
        /*00d4*/ 	.word	0x000002a0
        /*00d8*/ 	.word	0x000000ff
        /*00dc*/ 	.word	0x00000010
        /*00e0*/ 	.short	0x0100
        /*00e2*/ 	.byte	0x08
	.zero		1


	//   ....[5]....
        /*00e4*/ 	.word	0x000002b0
        /*00e8*/ 	.word	0x000000ff
        /*00ec*/ 	.word	0x00000138
        /*00f0*/ 	.short	0x0100
        /*00f2*/ 	.byte	0x08
	.zero		1


	//   ....[6]....
        /*00f4*/ 	.word	0x000002c0
        /*00f8*/ 	.word	0x000000ff
        /*00fc*/ 	.word	0x00000018
        /*0100*/ 	.short	0x0100
        /*0102*/ 	.byte	0x08
	.zero		1


	//   ....[7]....
        /*0104*/ 	.word	0x000002d0
        /*0108*/ 	.word	0x000000ff
        /*010c*/ 	.word	0x00000140
        /*0110*/ 	.short	0x0100
        /*0112*/ 	.byte	0x08
	.zero		1


	//   ....[8]....
        /*0114*/ 	.word	0x000002e0
        /*0118*/ 	.word	0x000000ff
        /*011c*/ 	.word	0x00000020
        /*0120*/ 	.short	0x0100
        /*0122*/ 	.byte	0x08
	.zero		1


	//   ....[9]....
        /*0124*/ 	.word	0x000002f0
        /*0128*/ 	.word	0x000000ff
        /*012c*/ 	.word	0x00000148
        /*0130*/ 	.short	0x0100
        /*0132*/ 	.byte	0x08
	.zero		1


	//   ....[10]....
        /*0134*/ 	.word	0x00000300
        /*0138*/ 	.word	0x000000ff
        /*013c*/ 	.word	0x00000028
        /*0140*/ 	.short	0x0100
        /*0142*/ 	.byte	0x08
	.zero		1


	//   ....[11]....
        /*0144*/ 	.word	0x00000310
        /*0148*/ 	.word	0x000000ff
        /*014c*/ 	.word	0x00000150
        /*0150*/ 	.short	0x0100
        /*0152*/ 	.byte	0x08
	.zero		1


	//   ....[12]....
        /*0154*/ 	.word	0x00000320
        /*0158*/ 	.word	0x000000ff
        /*015c*/ 	.word	0x00000030
        /*0160*/ 	.short	0x0100
        /*0162*/ 	.byte	0x08
	.zero		1


	//   ....[13]....
        /*0164*/ 	.word	0x00000330
        /*0168*/ 	.word	0x000000ff
        /*016c*/ 	.word	0x00000158
        /*0170*/ 	.short	0x0100
        /*0172*/ 	.byte	0x08
	.zero		1


	//   ....[14]....
        /*0174*/ 	.word	0x00000340
        /*0178*/ 	.word	0x000000ff
        /*017c*/ 	.word	0x00000038
        /*0180*/ 	.short	0x0100
        /*0182*/ 	.byte	0x08
	.zero		1


	//   ....[15]....
        /*0184*/ 	.word	0x00000350
        /*0188*/ 	.word	0x000000ff
        /*018c*/ 	.word	0x00000160
        /*0190*/ 	.short	0x0100
        /*0192*/ 	.byte	0x08
	.zero		1


	//   ....[16]....
        /*0194*/ 	.word	0x00000360
        /*0198*/ 	.word	0x000000ff
        /*019c*/ 	.word	0x00000040
        /*01a0*/ 	.short	0x0100
        /*01a2*/ 	.byte	0x08
	.zero		1


	//   ....[17]....
        /*01a4*/ 	.word	0x00000370
        /*01a8*/ 	.word	0x000000ff
        /*01ac*/ 	.word	0x00000168
        /*01b0*/ 	.short	0x0100
        /*01b2*/ 	.byte	0x08
	.zero		1


	//   ....[18]....
        /*01b4*/ 	.word	0x00000380
        /*01b8*/ 	.word	0x000000ff
        /*01bc*/ 	.word	0x00000048
        /*01c0*/ 	.short	0x0100
        /*01c2*/ 	.byte	0x08
	.zero		1


	//   ....[19]....
        /*01c4*/ 	.word	0x00000390
        /*01c8*/ 	.word	0x000000ff
        /*01cc*/ 	.word	0x00000170
        /*01d0*/ 	.short	0x0100
        /*01d2*/ 	.byte	0x08
	.zero		1


	//   ....[20]....
        /*01d4*/ 	.word	0x000003a0
        /*01d8*/ 	.word	0x000000ff
        /*01dc*/ 	.word	0x00000050
        /*01e0*/ 	.short	0x0100
        /*01e2*/ 	.byte	0x08
	.zero		1


	//   ....[21]....
        /*01e4*/ 	.word	0x000003b0
        /*01e8*/ 	.word	0x000000ff
        /*01ec*/ 	.word	0x00000178
        /*01f0*/ 	.short	0x0100
        /*01f2*/ 	.byte	0x08
	.zero		1


	//   ....[22]....
        /*01f4*/ 	.word	0x000003c0
        /*01f8*/ 	.word	0x000000ff
        /*01fc*/ 	.word	0x00000058
        /*0200*/ 	.short	0x0100
        /*0202*/ 	.byte	0x08
	.zero		1


	//   ....[23]....
        /*0204*/ 	.word	0x000003d0
        /*0208*/ 	.word	0x000000ff
        /*020c*/ 	.word	0x00000180
        /*0210*/ 	.short	0x0100
        /*0212*/ 	.byte	0x08
	.zero		1


	//   ....[24]....
        /*0214*/ 	.word	0x000003e0
        /*0218*/ 	.word	0x000000ff
        /*021c*/ 	.word	0x00000060
        /*0220*/ 	.short	0x0100
        /*0222*/ 	.byte	0x08
	.zero		1


	//   ....[25]....
        /*0224*/ 	.word	0x000003f0
        /*0228*/ 	.word	0x000000ff
        /*022c*/ 	.word	0x00000188
        /*0230*/ 	.short	0x0100
        /*0232*/ 	.byte	0x08
	.zero		1


	//   ....[26]....
        /*0234*/ 	.word	0x00000400
        /*0238*/ 	.word	0x000000ff
        /*023c*/ 	.word	0x00000068
        /*0240*/ 	.short	0x0100
        /*0242*/ 	.byte	0x08
	.zero		1


	//   ....[27]....
        /*0244*/ 	.word	0x00000410
        /*0248*/ 	.word	0x000000ff
        /*024c*/ 	.word	0x00000190
        /*0250*/ 	.short	0x0100
        /*0252*/ 	.byte	0x08
	.zero		1


	//   ....[28]....
        /*0254*/ 	.word	0x00000420
        /*0258*/ 	.word	0x000000ff
        /*025c*/ 	.word	0x00000070
        /*0260*/ 	.short	0x0100
        /*0262*/ 	.byte	0x08
	.zero		1


	//   ....[29]....
        /*0264*/ 	.word	0x00000430
        /*0268*/ 	.word	0x000000ff
        /*026c*/ 	.word	0x00000198
        /*0270*/ 	.short	0x0100
        /*0272*/ 	.byte	0x08
	.zero		1


	//   ....[30]....
        /*0274*/ 	.word	0x00000440
        /*0278*/ 	.word	0x000000ff
        /*027c*/ 	.word	0x00000078
        /*0280*/ 	.short	0x0100
        /*0282*/ 	.byte	0x08
	.zero		1


	//   ....[31]....
        /*0284*/ 	.word	0x00000450
        /*0288*/ 	.word	0x000000ff
        /*028c*/ 	.word	0x000001a0
        /*0290*/ 	.short	0x0100
        /*0292*/ 	.byte	0x08
	.zero		1


	//   ....[32]....
        /*0294*/ 	.word	0x00000460
        /*0298*/ 	.word	0x000000ff
        /*029c*/ 	.word	0x00000080
        /*02a0*/ 	.short	0x0100
        /*02a2*/ 	.byte	0x08
	.zero		1


	//   ....[33]....
        /*02a4*/ 	.word	0x00000470
        /*02a8*/ 	.word	0x000000ff
        /*02ac*/ 	.word	0x000001a8
        /*02b0*/ 	.short	0x0100
        /*02b2*/ 	.byte	0x08
	.zero		1


	//   ....[34]....
        /*02b4*/ 	.word	0x00000480
        /*02b8*/ 	.word	0x000000ff
        /*02bc*/ 	.word	0x00000088
        /*02c0*/ 	.short	0x0100
        /*02c2*/ 	.byte	0x08
	.zero		1


	//   ....[35]....
        /*02c4*/ 	.word	0x00000490
        /*02c8*/ 	.word	0x000000ff
        /*02cc*/ 	.word	0x000001b0
        /*02d0*/ 	.short	0x0100
        /*02d2*/ 	.byte	0x08
	.zero		1


	//   ....[36]....
        /*02d4*/ 	.word	0x000004a0
        /*02d8*/ 	.word	0x000000ff
        /*02dc*/ 	.word	0x00000090
        /*02e0*/ 	.short	0x0100
        /*02e2*/ 	.byte	0x08
	.zero		1


	//   ....[37]....
        /*02e4*/ 	.word	0x000004b0
        /*02e8*/ 	.word	0x000000ff
        /*02ec*/ 	.word	0x000001b8
        /*02f0*/ 	.short	0x0100
        /*02f2*/ 	.byte	0x08
	.zero		1


	//   ....[38]....
        /*02f4*/ 	.word	0x000004c0
        /*02f8*/ 	.word	0x000000ff
        /*02fc*/ 	.word	0x00000098
        /*0300*/ 	.short	0x0100
        /*0302*/ 	.byte	0x08
	.zero		1


	//   ....[39]....
        /*0304*/ 	.word	0x000004d0
        /*0308*/ 	.word	0x000000ff
        /*030c*/ 	.word	0x000001c0
        /*0310*/ 	.short	0x0100
        /*0312*/ 	.byte	0x08
	.zero		1


	//   ....[40]....
        /*0314*/ 	.word	0x000004e0
        /*0318*/ 	.word	0x000000ff
        /*031c*/ 	.word	0x000000a0
        /*0320*/ 	.short	0x0100
        /*0322*/ 	.byte	0x08
	.zero		1


	//   ....[41]....
        /*0324*/ 	.word	0x000004f0
        /*0328*/ 	.word	0x000000ff
        /*032c*/ 	.word	0x000001c8
        /*0330*/ 	.short	0x0100
        /*0332*/ 	.byte	0x08
	.zero		1


	//   ....[42]....
        /*0334*/ 	.word	0x00000500
        /*0338*/ 	.word	0x000000ff
        /*033c*/ 	.word	0x000000a8
        /*0340*/ 	.short	0x0100
        /*0342*/ 	.byte	0x08
	.zero		1


	//   ....[43]....
        /*0344*/ 	.word	0x00000510
        /*0348*/ 	.word	0x000000ff
        /*034c*/ 	.word	0x000001d0
        /*0350*/ 	.short	0x0100
        /*0352*/ 	.byte	0x08
	.zero		1


	//   ....[44]....
        /*0354*/ 	.word	0x00000520
        /*0358*/ 	.word	0x000000ff
        /*035c*/ 	.word	0x000000b0
        /*0360*/ 	.short	0x0100
        /*0362*/ 	.byte	0x08
	.zero		1


	//   ....[45]....
        /*0364*/ 	.word	0x00000530
        /*0368*/ 	.word	0x000000ff
        /*036c*/ 	.word	0x000001d8
        /*0370*/ 	.short	0x0100
        /*0372*/ 	.byte	0x08
	.zero		1


	//   ....[46]....
        /*0374*/ 	.word	0x00000540
        /*0378*/ 	.word	0x000000ff
        /*037c*/ 	.word	0x000000b8
        /*0380*/ 	.short	0x0100
        /*0382*/ 	.byte	0x08
	.zero		1


	//   ....[47]....
        /*0384*/ 	.word	0x00000550
        /*0388*/ 	.word	0x000000ff
        /*038c*/ 	.word	0x000001e0
        /*0390*/ 	.short	0x0100
        /*0392*/ 	.byte	0x08
	.zero		1


	//   ....[48]....
        /*0394*/ 	.word	0x00000560
        /*0398*/ 	.word	0x000000ff
        /*039c*/ 	.word	0x000000c0
        /*03a0*/ 	.short	0x0100
        /*03a2*/ 	.byte	0x08
	.zero		1


	//   ....[49]....
        /*03a4*/ 	.word	0x00000570
        /*03a8*/ 	.word	0x000000ff
        /*03ac*/ 	.word	0x000001e8
        /*03b0*/ 	.short	0x0100
        /*03b2*/ 	.byte	0x08
	.zero		1


	//   ....[50]....
        /*03b4*/ 	.word	0x00000580
        /*03b8*/ 	.word	0x000000ff
        /*03bc*/ 	.word	0x000000c8
        /*03c0*/ 	.short	0x0100
        /*03c2*/ 	.byte	0x08
	.zero		1


	//   ....[51]....
        /*03c4*/ 	.word	0x00000590
        /*03c8*/ 	.word	0x000000ff
        /*03cc*/ 	.word	0x000001f0
        /*03d0*/ 	.short	0x0100
        /*03d2*/ 	.byte	0x08
	.zero		1


	//   ....[52]....
        /*03d4*/ 	.word	0x000005a0
        /*03d8*/ 	.word	0x000000ff
        /*03dc*/ 	.word	0x000000d0
        /*03e0*/ 	.short	0x0100
        /*03e2*/ 	.byte	0x08
	.zero		1


	//   ....[53]....
        /*03e4*/ 	.word	0x000005b0
        /*03e8*/ 	.word	0x000000ff
        /*03ec*/ 	.word	0x000001f8
        /*03f0*/ 	.short	0x0100
        /*03f2*/ 	.byte	0x08
	.zero		1


	//   ....[54]....
        /*03f4*/ 	.word	0x000005c0
        /*03f8*/ 	.word	0x000000ff
        /*03fc*/ 	.word	0x000000d8
        /*0400*/ 	.short	0x0100
        /*0402*/ 	.byte	0x08
	.zero		1


	//   ....[55]....
        /*0404*/ 	.word	0x000005d0
        /*0408*/ 	.word	0x000000ff
        /*040c*/ 	.word	0x00000200
        /*0410*/ 	.short	0x0100
        /*0412*/ 	.byte	0x08
	.zero		1


	//   ....[56]....
        /*0414*/ 	.word	0x000005e0
        /*0418*/ 	.word	0x000000ff
        /*041c*/ 	.word	0x000000e0
        /*0420*/ 	.short	0x0100
        /*0422*/ 	.byte	0x08
	.zero		1


	//   ....[57]....
        /*0424*/ 	.word	0x000005f0
        /*0428*/ 	.word	0x000000ff
        /*042c*/ 	.word	0x00000208
        /*0430*/ 	.short	0x0100
        /*0432*/ 	.byte	0x08
	.zero		1


	//   ....[58]....
        /*0434*/ 	.word	0x00000600
        /*0438*/ 	.word	0x000000ff
        /*043c*/ 	.word	0x000000e8
        /*0440*/ 	.short	0x0100
        /*0442*/ 	.byte	0x08
	.zero		1


	//   ....[59]....
        /*0444*/ 	.word	0x00000610
        /*0448*/ 	.word	0x000000ff
        /*044c*/ 	.word	0x00000210
        /*0450*/ 	.short	0x0100
        /*0452*/ 	.byte	0x08
	.zero		1


	//   ....[60]....
        /*0454*/ 	.word	0x00000620
        /*0458*/ 	.word	0x000000ff
        /*045c*/ 	.word	0x000000f0
        /*0460*/ 	.short	0x0100
        /*0462*/ 	.byte	0x08
	.zero		1


	//   ....[61]....
        /*0464*/ 	.word	0x00000630
        /*0468*/ 	.word	0x000000ff
        /*046c*/ 	.word	0x00000218
        /*0470*/ 	.short	0x0100
        /*0472*/ 	.byte	0x08
	.zero		1


	//   ....[62]....
        /*0474*/ 	.word	0x00000640
        /*0478*/ 	.word	0x000000ff
        /*047c*/ 	.word	0x000000f8
        /*0480*/ 	.short	0x0100
        /*0482*/ 	.byte	0x08
	.zero		1


	//   ....[63]....
        /*0484*/ 	.word	0x00000650
        /*0488*/ 	.word	0x000000ff
        /*048c*/ 	.word	0x00000220
        /*0490*/ 	.short	0x0100
        /*0492*/ 	.byte	0x08
	.zero		1


	//   ....[64]....
        /*0494*/ 	.word	0x00000660
        /*0498*/ 	.word	0x000000ff
        /*049c*/ 	.word	0x00000100
        /*04a0*/ 	.short	0x0100
        /*04a2*/ 	.byte	0x08
	.zero		1


	//   ....[65]....
        /*04a4*/ 	.word	0x00000670
        /*04a8*/ 	.word	0x000000ff
        /*04ac*/ 	.word	0x00000228
        /*04b0*/ 	.short	0x0100
        /*04b2*/ 	.byte	0x08
	.zero		1


	//   ....[66]....
        /*04b4*/ 	.word	0x00000680
        /*04b8*/ 	.word	0x000000ff
        /*04bc*/ 	.word	0x00000108
        /*04c0*/ 	.short	0x0100
        /*04c2*/ 	.byte	0x08
	.zero		1


	//   ....[67]....
        /*04c4*/ 	.word	0x00000690
        /*04c8*/ 	.word	0x000000ff
        /*04cc*/ 	.word	0x00000230
        /*04d0*/ 	.short	0x0100
        /*04d2*/ 	.byte	0x08
	.zero		1


	//   ....[68]....
        /*04d4*/ 	.word	0x000006a0
        /*04d8*/ 	.word	0x000000ff
        /*04dc*/ 	.word	0x00000110
        /*04e0*/ 	.short	0x0100
        /*04e2*/ 	.byte	0x08
	.zero		1


	//   ....[69]....
        /*04e4*/ 	.word	0x000006b0
        /*04e8*/ 	.word	0x000000ff
        /*04ec*/ 	.word	0x00000238
        /*04f0*/ 	.short	0x0100
        /*04f2*/ 	.byte	0x08
	.zero		1


	//   ....[70]....
        /*04f4*/ 	.word	0x000006c0
        /*04f8*/ 	.word	0x000000ff
        /*04fc*/ 	.word	0x00000118
        /*0500*/ 	.short	0x0100
        /*0502*/ 	.byte	0x08
	.zero		1


	//   ....[71]....
        /*0504*/ 	.word	0x000006d0
        /*0508*/ 	.word	0x000000ff
        /*050c*/ 	.word	0x00000240
        /*0510*/ 	.short	0x0100
        /*0512*/ 	.byte	0x08
	.zero		1


	//   ....[72]....
        /*0514*/ 	.word	0x000006e0
        /*0518*/ 	.word	0x000000ff
        /*051c*/ 	.word	0x00000120
        /*0520*/ 	.short	0x0100
        /*0522*/ 	.byte	0x08
	.zero		1


	//   ....[73]....
        /*0524*/ 	.word	0x000006f0
        /*0528*/ 	.word	0x000000ff
        /*052c*/ 	.word	0x00000248
        /*0530*/ 	.short	0x0100
        /*0532*/ 	.byte	0x08
	.zero		1


	//   ....[74]....
        /*0534*/ 	.word	0x00000be0
        /*0538*/ 	.word	0x000000ff
        /*053c*/ 	.word	0x00000280
        /*0540*/ 	.short	0x0100
        /*0542*/ 	.byte	0x08
	.zero		1


	//   ....[75]....
        /*0544*/ 	.word	0x00000c70
        /*0548*/ 	.word	0x000000ff
        /*054c*/ 	.word	0x00000288
        /*0550*/ 	.short	0x0100
        /*0552*/ 	.byte	0x08
	.zero		1


	//   ....[76]....
        /*0554*/ 	.word	0x00000ca0
        /*0558*/ 	.word	0x000000ff
        /*055c*/ 	.word	0x00000260
        /*0560*/ 	.short	0x0100
        /*0562*/ 	.byte	0x09
	.zero		1


	//   ....[77]....
        /*0564*/ 	.word	0x00000cb0
        /*0568*/ 	.word	0x000000ff
        /*056c*/ 	.word	0x00000268
        /*0570*/ 	.short	0x0100
        /*0572*/ 	.byte	0x09
	.zero		1


	//   ....[78]....
        /*0574*/ 	.word	0x00000cc0
        /*0578*/ 	.word	0x000000ff
        /*057c*/ 	.word	0x00000270
        /*0580*/ 	.short	0x0100
        /*0582*/ 	.byte	0x09
	.zero		1


	//   ....[79]....
        /*0584*/ 	.word	0x00000cd0
        /*0588*/ 	.word	0x000000ff
        /*058c*/ 	.word	0x00000278
        /*0590*/ 	.short	0x0100
        /*0592*/ 	.byte	0x09
	.zero		1


	//   ....[80]....
        /*0594*/ 	.word	0x00001a50
        /*0598*/ 	.word	0x000000ff
        /*059c*/ 	.word	0xfffffff8
        /*05a0*/ 	.short	0x010a
        /*05a2*/ 	.byte	0x0b
	.zero		1


	//   ....[81]....
        /*05a4*/ 	.word	0x00001f30
        /*05a8*/ 	.word	0x000000ff
        /*05ac*/ 	.word	0x00000000
        /*05b0*/ 	.short	0x010a
        /*05b2*/ 	.byte	0x06
	.zero		1


	//   ....[82]....
        /*05b4*/ 	.word	0x00001f70
        /*05b8*/ 	.word	0x000000ff
        /*05bc*/ 	.word	0x00000000
        /*05c0*/ 	.short	0x010a
        /*05c2*/ 	.byte	0x06
	.zero		1


	//   ....[83]....
        /*05c4*/ 	.word	0x00002820
        /*05c8*/ 	.word	0x000000ff
        /*05cc*/ 	.word	0x00000000
        /*05d0*/ 	.short	0x010a
        /*05d2*/ 	.byte	0x10
	.zero		1


	//   ....[84]....
        /*05d4*/ 	.word	0x00002860
        /*05d8*/ 	.word	0x000000ff
        /*05dc*/ 	.word	0x00000000
        /*05e0*/ 	.short	0x010a
        /*05e2*/ 	.byte	0x10
	.zero		1


	//   ....[85]....
        /*05e4*/ 	.word	0x00002e70
        /*05e8*/ 	.word	0x00000015
        /*05ec*/ 	.word	0x00000000
        /*05f0*/ 	.short	0x0101
        /*05f2*/ 	.byte	0x3f
	.zero		1


	//   ....[86]....
        /*05f4*/ 	.word	0x000033e0
        /*05f8*/ 	.word	0x00000013
        /*05fc*/ 	.word	0x00000000
        /*0600*/ 	.short	0x0101
        /*0602*/ 	.byte	0x16
	.zero		1


	//   ....[87]....
        /*0604*/ 	.word	0x00003510
        /*0608*/ 	.word	0x00000012
        /*060c*/ 	.word	0x00000000
        /*0610*/ 	.short	0x0101
        /*0612*/ 	.byte	0x3f
	.zero		1


	//   ....[88]....
        /*0614*/ 	.word	0x000035d0
        /*0618*/ 	.word	0x000000ff
        /*061c*/ 	.word	0x00000008
        /*0620*/ 	.short	0x010a
        /*0622*/ 	.byte	0x0b
	.zero		1


	//   ....[89]....
        /*0624*/ 	.word	0x00007e90
        /*0628*/ 	.word	0x00000004
        /*062c*/ 	.word	0x00000000
        /*0630*/ 	.short	0x0101
        /*0632*/ 	.byte	0x16
	.zero		1


	//   ....[90]....
        /*0634*/ 	.word	0x000087b0
        /*0638*/ 	.word	0x00000013
        /*063c*/ 	.word	0x00000128
        /*0640*/ 	.short	0x010a
        /*0642*/ 	.byte	0x3f
	.zero		1


	//   ....[91]....
        /*0644*/ 	.word	0x00008c20
        /*0648*/ 	.word	0x0000000a
        /*064c*/ 	.word	0x00000288
        /*0650*/ 	.short	0x0101
        /*0652*/ 	.byte	0x3f
	.zero		1


	//   ....[92]....
        /*0654*/ 	.word	0x000092c0
        /*0658*/ 	.word	0x00000005
        /*065c*/ 	.word	0x00000000
        /*0660*/ 	.short	0x010a
        /*0662*/ 	.byte	0x3f
	.zero		1


	//   ....[93]....
        /*0664*/ 	.word	0x00009340
        /*0668*/ 	.word	0x00000007
        /*066c*/ 	.word	0x00000000
        /*0670*/ 	.short	0x010a
        /*0672*/ 	.byte	0x3f
	.zero		1


	//   ....[94]....
        /*0674*/ 	.word	0x000093d0
        /*0678*/ 	.word	0x00000006
        /*067c*/ 	.word	0x00000000
        /*0680*/ 	.short	0x010a
        /*0682*/ 	.byte	0x3f
	.zero		1


	//   ....[95]....
        /*0684*/ 	.word	0x00009460
        /*0688*/ 	.word	0x00000009
        /*068c*/ 	.word	0x00000000
        /*0690*/ 	.short	0x010a
        /*0692*/ 	.byte	0x3f
	.zero		1


	//   ....[96]....
        /*0694*/ 	.word	0x000094f0
        /*0698*/ 	.word	0x00000006
        /*069c*/ 	.word	0x00000000
        /*06a0*/ 	.short	0x010a
        /*06a2*/ 	.byte	0x3f
	.zero		1


	//   ....[97]....
        /*06a4*/ 	.word	0x00009580
        /*06a8*/ 	.word	0x00000009
        /*06ac*/ 	.word	0x00000000
        /*06b0*/ 	.short	0x010a
        /*06b2*/ 	.byte	0x3f
	.zero		1


	//   ....[98]....
        /*06b4*/ 	.word	0x00009610
        /*06b8*/ 	.word	0x00000006
        /*06bc*/ 	.word	0x00000000
        /*06c0*/ 	.short	0x010a
        /*06c2*/ 	.byte	0x3f
	.zero		1


	//   ....[99]....
        /*06c4*/ 	.word	0x000096a0
        /*06c8*/ 	.word	0x00000009
        /*06cc*/ 	.word	0x00000000
        /*06d0*/ 	.short	0x010a
        /*06d2*/ 	.byte	0x3f
	.zero		1


	//   ....[100]....
        /*06d4*/ 	.word	0x00009730
        /*06d8*/ 	.word	0x00000006
        /*06dc*/ 	.word	0x00000000
        /*06e0*/ 	.short	0x010a
        /*06e2*/ 	.byte	0x3f
	.zero		1


	//   ....[101]....
        /*06e4*/ 	.word	0x000097c0
        /*06e8*/ 	.word	0x00000009
        /*06ec*/ 	.word	0x00000000
        /*06f0*/ 	.short	0x010a
        /*06f2*/ 	.byte	0x3f
	.zero		1


	//   ....[102]....
        /*06f4*/ 	.word	0x00009850
        /*06f8*/ 	.word	0x00000006
        /*06fc*/ 	.word	0x00000000
        /*0700*/ 	.short	0x010a
        /*0702*/ 	.byte	0x3f
	.zero		1


	//   ....[103]....
        /*0704*/ 	.word	0x000098e0
        /*0708*/ 	.word	0x00000009
        /*070c*/ 	.word	0x00000000
        /*0710*/ 	.short	0x010a
        /*0712*/ 	.byte	0x3f
	.zero		1


	//   ....[104]....
        /*0714*/ 	.word	0x00009970
        /*0718*/ 	.word	0x00000006
        /*071c*/ 	.word	0x00000000
        /*0720*/ 	.short	0x010a
        /*0722*/ 	.byte	0x3f
	.zero		1


	//   ....[105]....
        /*0724*/ 	.word	0x00009a00
        /*0728*/ 	.word	0x00000009
        /*072c*/ 	.word	0x00000000
        /*0730*/ 	.short	0x010a
        /*0732*/ 	.byte	0x3f
	.zero		1


	//   ....[106]....
        /*0734*/ 	.word	0x00009a90
        /*0738*/ 	.word	0x00000006
        /*073c*/ 	.word	0x00000000
        /*0740*/ 	.short	0x010a
        /*0742*/ 	.byte	0x3f
	.zero		1


	//   ....[107]....
        /*0744*/ 	.word	0x00009b20
        /*0748*/ 	.word	0x00000009
        /*074c*/ 	.word	0x00000000
        /*0750*/ 	.short	0x010a
        /*0752*/ 	.byte	0x3f
	.zero		1


	//   ....[108]....
        /*0754*/ 	.word	0x00009bb0
        /*0758*/ 	.word	0x00000006
        /*075c*/ 	.word	0x00000000
        /*0760*/ 	.short	0x010a
        /*0762*/ 	.byte	0x3f
	.zero		1


	//   ....[109]....
        /*0764*/ 	.word	0x00009c40
        /*0768*/ 	.word	0x00000009
        /*076c*/ 	.word	0x00000000
        /*0770*/ 	.short	0x010a
        /*0772*/ 	.byte	0x3f
	.zero		1


	//   ....[110]....
        /*0774*/ 	.word	0x00009cd0
        /*0778*/ 	.word	0x00000006
        /*077c*/ 	.word	0x00000000
        /*0780*/ 	.short	0x010a
        /*0782*/ 	.byte	0x3f
	.zero		1


	//   ....[111]....
        /*0784*/ 	.word	0x00009d60
        /*0788*/ 	.word	0x00000009
        /*078c*/ 	.word	0x00000000
        /*0790*/ 	.short	0x010a
        /*0792*/ 	.byte	0x3f
	.zero		1


	//   ....[112]....
        /*0794*/ 	.word	0x00009df0
        /*0798*/ 	.word	0x00000006
        /*079c*/ 	.word	0x00000000
        /*07a0*/ 	.short	0x010a
        /*07a2*/ 	.byte	0x3f
	.zero		1


	//   ....[113]....
        /*07a4*/ 	.word	0x00009e80
        /*07a8*/ 	.word	0x00000009
        /*07ac*/ 	.word	0x00000000
        /*07b0*/ 	.short	0x010a
        /*07b2*/ 	.byte	0x3f
	.zero		1


	//   ....[114]....
        /*07b4*/ 	.word	0x00009f10
        /*07b8*/ 	.word	0x00000006
        /*07bc*/ 	.word	0x00000000
        /*07c0*/ 	.short	0x010a
        /*07c2*/ 	.byte	0x3f
	.zero		1


	//   ....[115]....
        /*07c4*/ 	.word	0x00009fa0
        /*07c8*/ 	.word	0x00000009
        /*07cc*/ 	.word	0x00000000
        /*07d0*/ 	.short	0x010a
        /*07d2*/ 	.byte	0x3f
	.zero		1


	//   ....[116]....
        /*07d4*/ 	.word	0x0000a030
        /*07d8*/ 	.word	0x00000006
        /*07dc*/ 	.word	0x00000000
        /*07e0*/ 	.short	0x010a
        /*07e2*/ 	.byte	0x3f
	.zero		1


	//   ....[117]....
        /*07e4*/ 	.word	0x0000a0c0
        /*07e8*/ 	.word	0x00000009
        /*07ec*/ 	.word	0x00000000
        /*07f0*/ 	.short	0x010a
        /*07f2*/ 	.byte	0x3f
	.zero		1


	//   ....[118]....
        /*07f4*/ 	.word	0x0000a150
        /*07f8*/ 	.word	0x00000006
        /*07fc*/ 	.word	0x00000000
        /*0800*/ 	.short	0x010a
        /*0802*/ 	.byte	0x3f
	.zero		1


	//   ....[119]....
        /*0804*/ 	.word	0x0000a1e0
        /*0808*/ 	.word	0x00000009
        /*080c*/ 	.word	0x00000000
        /*0810*/ 	.short	0x010a
        /*0812*/ 	.byte	0x3f
	.zero		1


	//   ....[120]....
        /*0814*/ 	.word	0x0000a270
        /*0818*/ 	.word	0x00000006
        /*081c*/ 	.word	0x00000000
        /*0820*/ 	.short	0x010a
        /*0822*/ 	.byte	0x3f
	.zero		1


	//   ....[121]....
        /*0824*/ 	.word	0x0000a300
        /*0828*/ 	.word	0x00000009
        /*082c*/ 	.word	0x00000000
        /*0830*/ 	.short	0x010a
        /*0832*/ 	.byte	0x3f
	.zero		1


	//   ....[122]....
        /*0834*/ 	.word	0x0000a390
        /*0838*/ 	.word	0x00000006
        /*083c*/ 	.word	0x00000000
        /*0840*/ 	.short	0x010a
        /*0842*/ 	.byte	0x3f
	.zero		1


	//   ....[123]....
        /*0844*/ 	.word	0x0000a420
        /*0848*/ 	.word	0x00000009
        /*084c*/ 	.word	0x00000000
        /*0850*/ 	.short	0x010a
        /*0852*/ 	.byte	0x3f
	.zero		1


	//   ....[124]....
        /*0854*/ 	.word	0x0000a4b0
        /*0858*/ 	.word	0x00000006
        /*085c*/ 	.word	0x00000000
        /*0860*/ 	.short	0x010a
        /*0862*/ 	.byte	0x3f
	.zero		1


	//   ....[125]....
        /*0864*/ 	.word	0x0000a540
        /*0868*/ 	.word	0x00000009
        /*086c*/ 	.word	0x00000000
        /*0870*/ 	.short	0x010a
        /*0872*/ 	.byte	0x3f
	.zero		1


	//   ....[126]....
        /*0874*/ 	.word	0x0000a5d0
        /*0878*/ 	.word	0x00000008
        /*087c*/ 	.word	0x00000000
        /*0880*/ 	.short	0x010a
        /*0882*/ 	.byte	0x3f
	.zero		1


	//   ....[127]....
        /*0884*/ 	.word	0x0000a660
        /*0888*/ 	.word	0x0000000b
        /*088c*/ 	.word	0x00000000
        /*0890*/ 	.short	0x010a
        /*0892*/ 	.byte	0x3f
	.zero		1


	//   ....[128]....
        /*0894*/ 	.word	0x0000a6f0
        /*0898*/ 	.word	0x00000003
        /*089c*/ 	.word	0x00000000
        /*08a0*/ 	.short	0x010a
        /*08a2*/ 	.byte	0x3f
	.zero		1


	//   ....[129]....
        /*08a4*/ 	.word	0x0000a760
        /*08a8*/ 	.word	0x00000012
        /*08ac*/ 	.word	0xfffffff8
        /*08b0*/ 	.short	0x010a
        /*08b2*/ 	.byte	0x3f
	.zero		1


	//   ....[130]....
        /*08b4*/ 	.word	0x0000a7c0
        /*08b8*/ 	.word	0x00000012
        /*08bc*/ 	.word	0x00000000
        /*08c0*/ 	.short	0x010a
        /*08c2*/ 	.byte	0x3f
	.zero		1


	//   ....[131]....
        /*08c4*/ 	.word	0x0000a820
        /*08c8*/ 	.word	0x00000015
        /*08cc*/ 	.word	0x00000000
        /*08d0*/ 	.short	0x010a
        /*08d2*/ 	.byte	0x3f
	.zero		1


	//   ....[132]....
        /*08d4*/ 	.word	0x0000a880
        /*08d8*/ 	.word	0x00000013
        /*08dc*/ 	.word	0x00000008
        /*08e0*/ 	.short	0x010a
        /*08e2*/ 	.byte	0x3f
	.zero		1


	//   ....[133]....
        /*08e4*/ 	.word	0x0000a950
        /*08e8*/ 	.word	0x00000013
        /*08ec*/ 	.word	0x00000128
        /*08f0*/ 	.short	0x010a
        /*08f2*/ 	.byte	0x3f
	.zero		1


	//   ....[134]....
        /*08f4*/ 	.word	0x0000aa30
        /*08f8*/ 	.word	0x00000005
        /*08fc*/ 	.word	0x00000000
        /*0900*/ 	.short	0x010a
        /*0902*/ 	.byte	0x3f
	.zero		1


	//   ....[135]....
        /*0904*/ 	.word	0x0000aa80
        /*0908*/ 	.word	0x00000007
        /*090c*/ 	.word	0x00000000
        /*0910*/ 	.short	0x010a
        /*0912*/ 	.byte	0x3f
	.zero		1


	//   ....[136]....
        /*0914*/ 	.word	0x0000aad0
        /*0918*/ 	.word	0x00000006
        /*091c*/ 	.word	0x00000000
        /*0920*/ 	.short	0x010a
        /*0922*/ 	.byte	0x3f
	.zero		1


	//   ....[137]....
        /*0924*/ 	.word	0x0000ab20
        /*0928*/ 	.word	0x00000009
        /*092c*/ 	.word	0x00000000
        /*0930*/ 	.short	0x010a
        /*0932*/ 	.byte	0x3f
	.zero		1


	//   ....[138]....
        /*0934*/ 	.word	0x0000ab70
        /*0938*/ 	.word	0x00000006
        /*093c*/ 	.word	0x00000000
        /*0940*/ 	.short	0x010a
        /*0942*/ 	.byte	0x3f
	.zero		1


	//   ....[139]....
        /*0944*/ 	.word	0x0000abc0
        /*0948*/ 	.word	0x00000009
        /*094c*/ 	.word	0x00000000
        /*0950*/ 	.short	0x010a
        /*0952*/ 	.byte	0x3f
	.zero		1


	//   ....[140]....
        /*0954*/ 	.word	0x0000ac10
        /*0958*/ 	.word	0x00000006
        /*095c*/ 	.word	0x00000000
        /*0960*/ 	.short	0x010a
        /*0962*/ 	.byte	0x3f
	.zero		1


	//   ....[141]....
        /*0964*/ 	.word	0x0000ac60
        /*0968*/ 	.word	0x00000009
        /*096c*/ 	.word	0x00000000
        /*0970*/ 	.short	0x010a
        /*0972*/ 	.byte	0x3f
	.zero		1


	//   ....[142]....
        /*0974*/ 	.word	0x0000acb0
        /*0978*/ 	.word	0x00000006
        /*097c*/ 	.word	0x00000000
        /*0980*/ 	.short	0x010a
        /*0982*/ 	.byte	0x3f
	.zero		1


	//   ....[143]....
        /*0984*/ 	.word	0x0000ad00
        /*0988*/ 	.word	0x00000009
        /*098c*/ 	.word	0x00000000
        /*0990*/ 	.short	0x010a
        /*0992*/ 	.byte	0x3f
	.zero		1


	//   ....[144]....
        /*0994*/ 	.word	0x0000ad50
        /*0998*/ 	.word	0x00000006
        /*099c*/ 	.word	0x00000000
        /*09a0*/ 	.short	0x010a
        /*09a2*/ 	.byte	0x3f
	.zero		1


	//   ....[145]....
        /*09a4*/ 	.word	0x0000ada0
        /*09a8*/ 	.word	0x00000009
        /*09ac*/ 	.word	0x00000000
        /*09b0*/ 	.short	0x010a
        /*09b2*/ 	.byte	0x3f
	.zero		1


	//   ....[146]....
        /*09b4*/ 	.word	0x0000adf0
        /*09b8*/ 	.word	0x00000006
        /*09bc*/ 	.word	0x00000000
        /*09c0*/ 	.short	0x010a
        /*09c2*/ 	.byte	0x3f
	.zero		1


	//   ....[147]....
        /*09c4*/ 	.word	0x0000ae40
        /*09c8*/ 	.word	0x00000009
        /*09cc*/ 	.word	0x00000000
        /*09d0*/ 	.short	0x010a
        /*09d2*/ 	.byte	0x3f
	.zero		1


	//   ....[148]....
        /*09d4*/ 	.word	0x0000ae90
        /*09d8*/ 	.word	0x00000006
        /*09dc*/ 	.word	0x00000000
        /*09e0*/ 	.short	0x010a
        /*09e2*/ 	.byte	0x3f
	.zero		1


	//   ....[149]....
        /*09e4*/ 	.word	0x0000aee0
        /*09e8*/ 	.word	0x00000009
        /*09ec*/ 	.word	0x00000000
        /*09f0*/ 	.short	0x010a
        /*09f2*/ 	.byte	0x3f
	.zero		1


	//   ....[150]....
        /*09f4*/ 	.word	0x0000af30
        /*09f8*/ 	.word	0x00000006
        /*09fc*/ 	.word	0x00000000
        /*0a00*/ 	.short	0x010a
        /*0a02*/ 	.byte	0x3f
	.zero		1


	//   ....[151]....
        /*0a04*/ 	.word	0x0000af80
        /*0a08*/ 	.word	0x00000009
        /*0a0c*/ 	.word	0x00000000
        /*0a10*/ 	.short	0x010a
        /*0a12*/ 	.byte	0x3f
	.zero		1


	//   ....[152]....
        /*0a14*/ 	.word	0x0000afd0
        /*0a18*/ 	.word	0x00000006
        /*0a1c*/ 	.word	0x00000000
        /*0a20*/ 	.short	0x010a
        /*0a22*/ 	.byte	0x3f
	.zero		1


	//   ....[153]....
        /*0a24*/ 	.word	0x0000b020
        /*0a28*/ 	.word	0x00000009
        /*0a2c*/ 	.word	0x00000000
        /*0a30*/ 	.short	0x010a
        /*0a32*/ 	.byte	0x3f
	.zero		1


	//   ....[154]....
        /*0a34*/ 	.word	0x0000b070
        /*0a38*/ 	.word	0x00000006
        /*0a3c*/ 	.word	0x00000000
        /*0a40*/ 	.short	0x010a
        /*0a42*/ 	.byte	0x3f
	.zero		1


	//   ....[155]....
        /*0a44*/ 	.word	0x0000b0c0
        /*0a48*/ 	.word	0x00000009
        /*0a4c*/ 	.word	0x00000000
        /*0a50*/ 	.short	0x010a
        /*0a52*/ 	.byte	0x3f
	.zero		1


	//   ....[156]....
        /*0a54*/ 	.word	0x0000b110
        /*0a58*/ 	.word	0x00000006
        /*0a5c*/ 	.word	0x00000000
        /*0a60*/ 	.short	0x010a
        /*0a62*/ 	.byte	0x3f
	.zero		1


	//   ....[157]....
        /*0a64*/ 	.word	0x0000b160
        /*0a68*/ 	.word	0x00000009
        /*0a6c*/ 	.word	0x00000000
        /*0a70*/ 	.short	0x010a
        /*0a72*/ 	.byte	0x3f
	.zero		1


	//   ....[158]....
        /*0a74*/ 	.word	0x0000b1b0
        /*0a78*/ 	.word	0x00000006
        /*0a7c*/ 	.word	0x00000000
        /*0a80*/ 	.short	0x010a
        /*0a82*/ 	.byte	0x3f
	.zero		1


	//   ....[159]....
        /*0a84*/ 	.word	0x0000b200
        /*0a88*/ 	.word	0x00000009
        /*0a8c*/ 	.word	0x00000000
        /*0a90*/ 	.short	0x010a
        /*0a92*/ 	.byte	0x3f
	.zero		1


	//   ....[160]....
        /*0a94*/ 	.word	0x0000b250
        /*0a98*/ 	.word	0x00000006
        /*0a9c*/ 	.word	0x00000000
        /*0aa0*/ 	.short	0x010a
        /*0aa2*/ 	.byte	0x3f
	.zero		1


	//   ....[161]....
        /*0aa4*/ 	.word	0x0000b2a0
        /*0aa8*/ 	.word	0x00000009
        /*0aac*/ 	.word	0x00000000
        /*0ab0*/ 	.short	0x010a
        /*0ab2*/ 	.byte	0x3f
	.zero		1


	//   ....[162]....
        /*0ab4*/ 	.word	0x0000b2f0
        /*0ab8*/ 	.word	0x00000006
        /*0abc*/ 	.word	0x00000000
        /*0ac0*/ 	.short	0x010a
        /*0ac2*/ 	.byte	0x3f
	.zero		1


	//   ....[163]....
        /*0ac4*/ 	.word	0x0000b340
        /*0ac8*/ 	.word	0x00000009
        /*0acc*/ 	.word	0x00000000
        /*0ad0*/ 	.short	0x010a
        /*0ad2*/ 	.byte	0x3f
	.zero		1


	//   ....[164]....
        /*0ad4*/ 	.word	0x0000b390
        /*0ad8*/ 	.word	0x00000006
        /*0adc*/ 	.word	0x00000000
        /*0ae0*/ 	.short	0x010a
        /*0ae2*/ 	.byte	0x3f
	.zero		1


	//   ....[165]....
        /*0ae4*/ 	.word	0x0000b3e0
        /*0ae8*/ 	.word	0x00000009
        /*0aec*/ 	.word	0x00000000
        /*0af0*/ 	.short	0x010a
        /*0af2*/ 	.byte	0x3f
	.zero		1


	//   ....[166]....
        /*0af4*/ 	.word	0x0000b430
        /*0af8*/ 	.word	0x00000006
        /*0afc*/ 	.word	0x00000000
        /*0b00*/ 	.short	0x010a
        /*0b02*/ 	.byte	0x3f
	.zero		1


	//   ....[167]....
        /*0b04*/ 	.word	0x0000b480
        /*0b08*/ 	.word	0x00000009
        /*0b0c*/ 	.word	0x00000000
        /*0b10*/ 	.short	0x010a
        /*0b12*/ 	.byte	0x3f
	.zero		1


	//   ....[168]....
        /*0b14*/ 	.word	0x0000b4d0
        /*0b18*/ 	.word	0x00000008
        /*0b1c*/ 	.word	0x00000000
        /*0b20*/ 	.short	0x010a
        /*0b22*/ 	.byte	0x3f
	.zero		1


	//   ....[169]....
        /*0b24*/ 	.word	0x0000b520
        /*0b28*/ 	.word	0x0000000b
        /*0b2c*/ 	.word	0x00000000
        /*0b30*/ 	.short	0x010a
        /*0b32*/ 	.byte	0x3f
	.zero		1


	//----- nvinfo : EIATTR_NUM_MBARRIERS
	.align		4
.L_28:
        /*0b34*/ 	.byte	0x03, 0x38
        /*0b36*/ 	.short	0x0050


	//----- nvinfo : EIATTR_EXIT_INSTR_OFFSETS
	.align		4
        /*0b38*/ 	.byte	0x04, 0x1c
        /*0b3a*/ 	.short	(.L_30 - .L_29)


	//   ....[0]....
.L_29:
        /*0b3c*/ 	.word	0x00001790


	//   ....[1]....
        /*0b40*/ 	.word	0x000017f0


	//   ....[2]....
        /*0b44*/ 	.word	0x000084a0


	//   ....[3]....
        /*0b48*/ 	.word	0x000084d0


	//   ....[4]....
        /*0b4c*/ 	.word	0x0000a740


	//----- nvinfo : EIATTR_MAX_THREADS
	.align		4
.L_30:
        /*0b50*/ 	.byte	0x04, 0x05
        /*0b52*/ 	.short	(.L_32 - .L_31)
.L_31:
        /*0b54*/ 	.word	0x00000180
        /*0b58*/ 	.word	0x00000001
        /*0b5c*/ 	.word	0x00000001


	//----- nvinfo : EIATTR_CRS_STACK_SIZE
	.align		4
.L_32:
        /*0b60*/ 	.byte	0x04, 0x1e
        /*0b62*/ 	.short	(.L_34 - .L_33)
.L_33:
        /*0b64*/ 	.word	0x00000000


	//----- nvinfo : EIATTR_CBANK_PARAM_SIZE
	.align		4
.L_34:
        /*0b68*/ 	.byte	0x03, 0x19
        /*0b6a*/ 	.short	0x0470


	//----- nvinfo : EIATTR_PARAM_CBANK
	.align		4
        /*0b6c*/ 	.byte	0x04, 0x0a
        /*0b6e*/ 	.short	(.L_36 - .L_35)
	.align		4
.L_35:
        /*0b70*/ 	.word	index@(.nv.constant0._ZN7cutlass13device_kernelINS_4gemm6kernel13GemmUniversalIN4cute5tupleIJiiiiEEENS1_10collective13CollectiveMmaINS1_37MainloopSm90TmaGmmaWarpSpecializedFP8ILi37ENS5_IJNS4_1CILi1EEENSA_ILi2EEESB_EEENS1_32KernelTmaWarpSpecializedPingpongEEENS5_IJNSA_ILi64EEENSA_ILi128EEENSA_ILi32EEEEEENS_12float_e5m2_tENS5_IJlSB_lEEESK_SL_NS4_8TiledMMAINS4_8MMA_AtomIJNS4_4SM904GMMA31MMA_64x128x32_F32E5M2E5M2_SS_TNILNSP_7ScaleInE1ELSR_1EEEEEENS4_6LayoutINS5_IJSB_SB_SB_EEENS5_IJNSA_ILi0EEESW_SW_EEEEENS5_IJNS4_10UnderscoreESZ_SZ_EEEEENS4_23SM90_TMA_LOAD_MULTICASTENS4_14ComposedLayoutINS4_7SwizzleILi1ELi4ELi3EEENS4_18smem_ptr_flag_bitsILi8EEENSU_INS5_IJNSA_ILi8EEESI_EEENS5_IJSI_SB_EEEEEEEvNS4_8identityENS4_13SM90_TMA_LOADES1C_vS1D_EENS_8epilogue10collective6detail29Sm90TmaWarpSpecializedAdapterINS1H_15DefaultEpilogueISK_SL_SL_NS1G_6thread17LinearCombinationISK_Li1EffLNS1L_9ScaleType4KindE0ELNS_15FloatRoundStyleE2ESK_EENS1_15EpilogueDefaultEEEEEvvEEEEvNT_6ParamsE)
        /*0b74*/ 	.short	0x0210
        /*0b76*/ 	.short	0x0470


	//----- nvinfo : EIATTR_SW_WAR
	.align		4
.L_36:
        /*0b78*/ 	.byte	0x04, 0x36
        /*0b7a*/ 	.short	(.L_38 - .L_37)
.L_37:
        /*0b7c*/ 	.word	0x00000008
.L_38:


//--------------------- .nv.callgraph             --------------------------
	.section	.nv.callgraph,"",@"SHT_CUDA_CALLGRAPH"
	.align	4
	.sectionentsize	8
	.align		4
        /*0000*/ 	.word	0x00000000
	.align		4
        /*0004*/ 	.word	0xffffffff
	.align		4
        /*0008*/ 	.word	0x00000000
	.align		4
        /*000c*/ 	.word	0xfffffffe
	.align		4
        /*0010*/ 	.word	0x00000000
	.align		4
        /*0014*/ 	.word	0xfffffffd
	.align		4
        /*0018*/ 	.word	0x00000000
	.align		4
        /*001c*/ 	.word	0xfffffffc


//--------------------- .nv.constant4             --------------------------
	.section	.nv.constant4,"a",@progbits
	.align	8
	.align		8
.nv.constant4:
        /*0000*/ 	.dword	_ZN40_INTERNAL_1a35d83c_4_k_cu_f370c3df_282234cuda3std3__45__cpo5beginE
	.align		8
        /*0008*/ 	.dword	_ZN40_INTERNAL_1a35d83c_4_k_cu_f370c3df_282234cuda3std3__45__cpo3endE
	.align		8
        /*0010*/ 	.dword	_ZN40_INTERNAL_1a35d83c_4_k_cu_f370c3df_282234cuda3std3__45__cpo6cbeginE
	.align		8
        /*0018*/ 	.dword	_ZN40_INTERNAL_1a35d83c_4_k_cu_f370c3df_282234cuda3std3__45__cpo4cendE
	.align		8
        /*0020*/ 	.dword	_ZN40_INTERNAL_1a35d83c_4_k_cu_f370c3df_282234cuda3std3__442_GLOBAL__N__1a35d83c_4_k_cu_f370c3df_282236ignoreE
	.align		8
        /*0028*/ 	.dword	_ZN40_INTERNAL_1a35d83c_4_k_cu_f370c3df_282234cuda3std3__419piecewise_constructE
	.align		8
        /*0030*/ 	.dword	_ZN40_INTERNAL_1a35d83c_4_k_cu_f370c3df_282234cuda3std3__48in_placeE
	.align		8
        /*0038*/ 	.dword	_ZN40_INTERNAL_1a35d83c_4_k_cu_f370c3df_282234cuda3std6ranges3__45__cpo4swapE
	.align		8
        /*0040*/ 	.dword	_ZN40_INTERNAL_1a35d83c_4_k_cu_f370c3df_282234cuda3std6ranges3__45__cpo9iter_moveE
	.align		8
        /*0048*/ 	.dword	_ZN40_INTERNAL_1a35d83c_4_k_cu_f370c3df_282234cute7productE
	.align		8
        /*0050*/ 	.dword	_ZN40_INTERNAL_1a35d83c_4_k_cu_f370c3df_282234cute1_E


//--------------------- .text._ZN7cutlass13device_kernelINS_4gemm6kernel13GemmUniversalIN4cute5tupleIJiiiiEEENS1_10collective13CollectiveMmaINS1_37MainloopSm90TmaGmmaWarpSpecializedFP8ILi37ENS5_IJNS4_1CILi1EEENSA_ILi2EEESB_EEENS1_32KernelTmaWarpSpecializedPingpongEEENS5_IJNSA_ILi64EEENSA_ILi128EEENSA_ILi32EEEEEENS_12float_e5m2_tENS5_IJlSB_lEEESK_SL_NS4_8TiledMMAINS4_8MMA_AtomIJNS4_4SM904GMMA31MMA_64x128x32_F32E5M2E5M2_SS_TNILNSP_7ScaleInE1ELSR_1EEEEEENS4_6LayoutINS5_IJSB_SB_SB_EEENS5_IJNSA_ILi0EEESW_SW_EEEEENS5_IJNS4_10UnderscoreESZ_SZ_EEEEENS4_23SM90_TMA_LOAD_MULTICASTENS4_14ComposedLayoutINS4_7SwizzleILi1ELi4ELi3EEENS4_18smem_ptr_flag_bitsILi8EEENSU_INS5_IJNSA_ILi8EEESI_EEENS5_IJSI_SB_EEEEEEEvNS4_8identityENS4_13SM90_TMA_LOADES1C_vS1D_EENS_8epilogue10collective6detail29Sm90TmaWarpSpecializedAdapterINS1H_15DefaultEpilogueISK_SL_SL_NS1G_6thread17LinearCombinationISK_Li1EffLNS1L_9ScaleType4KindE0ELNS_15FloatRoundStyleE2ESK_EENS1_15EpilogueDefaultEEEEEvvEEEEvNT_6ParamsE --------------------------
	.section	.text._ZN7cutlass13device_kernelINS_4gemm6kernel13GemmUniversalIN4cute5tupleIJiiiiEEENS1_10collective13CollectiveMmaINS1_37MainloopSm90TmaGmmaWarpSpecializedFP8ILi37ENS5_IJNS4_1CILi1EEENSA_ILi2EEESB_EEENS1_32KernelTmaWarpSpecializedPingpongEEENS5_IJNSA_ILi64EEENSA_ILi128EEENSA_ILi32EEEEEENS_12float_e5m2_tENS5_IJlSB_lEEESK_SL_NS4_8TiledMMAINS4_8MMA_AtomIJNS4_4SM904GMMA31MMA_64x128x32_F32E5M2E5M2_SS_TNILNSP_7ScaleInE1ELSR_1EEEEEENS4_6LayoutINS5_IJSB_SB_SB_EEENS5_IJNSA_ILi0EEESW_SW_EEEEENS5_IJNS4_10UnderscoreESZ_SZ_EEEEENS4_23SM90_TMA_LOAD_MULTICASTENS4_14ComposedLayoutINS4_7SwizzleILi1ELi4ELi3EEENS4_18smem_ptr_flag_bitsILi8EEENSU_INS5_IJNSA_ILi8EEESI_EEENS5_IJSI_SB_EEEEEEEvNS4_8identityENS4_13SM90_TMA_LOADES1C_vS1D_EENS_8epilogue10collective6detail29Sm90TmaWarpSpecializedAdapterINS1H_15DefaultEpilogueISK_SL_SL_NS1G_6thread17LinearCombinationISK_Li1EffLNS1L_9ScaleType4KindE0ELNS_15FloatRoundStyleE2ESK_EENS1_15EpilogueDefaultEEEEEvvEEEEvNT_6ParamsE,"ax",@progbits
	.align	128
.text._ZN7cutlass13device_kernelINS_4gemm6kernel13GemmUniversalIN4cute5tupleIJiiiiEEENS1_10collective13CollectiveMmaINS1_37MainloopSm90TmaGmmaWarpSpecializedFP8ILi37ENS5_IJNS4_1CILi1EEENSA_ILi2EEESB_EEENS1_32KernelTmaWarpSpecializedPingpongEEENS5_IJNSA_ILi64EEENSA_ILi128EEENSA_ILi32EEEEEENS_12float_e5m2_tENS5_IJlSB_lEEESK_SL_NS4_8TiledMMAINS4_8MMA_AtomIJNS4_4SM904GMMA31MMA_64x128x32_F32E5M2E5M2_SS_TNILNSP_7ScaleInE1ELSR_1EEEEEENS4_6LayoutINS5_IJSB_SB_SB_EEENS5_IJNSA_ILi0EEESW_SW_EEEEENS5_IJNS4_10UnderscoreESZ_SZ_EEEEENS4_23SM90_TMA_LOAD_MULTICASTENS4_14ComposedLayoutINS4_7SwizzleILi1ELi4ELi3EEENS4_18smem_ptr_flag_bitsILi8EEENSU_INS5_IJNSA_ILi8EEESI_EEENS5_IJSI_SB_EEEEEEEvNS4_8identityENS4_13SM90_TMA_LOADES1C_vS1D_EENS_8epilogue10collective6detail29Sm90TmaWarpSpecializedAdapterINS1H_15DefaultEpilogueISK_SL_SL_NS1G_6thread17LinearCombinationISK_Li1EffLNS1L_9ScaleType4KindE0ELNS_15FloatRoundStyleE2ESK_EENS1_15EpilogueDefaultEEEEEvvEEEEvNT_6ParamsE:
        .type           _ZN7cutlass13device_kernelINS_4gemm6kernel13GemmUniversalIN4cute5tupleIJiiiiEEENS1_10collective13CollectiveMmaINS1_37MainloopSm90TmaGmmaWarpSpecializedFP8ILi37ENS5_IJNS4_1CILi1EEENSA_ILi2EEESB_EEENS1_32KernelTmaWarpSpecializedPingpongEEENS5_IJNSA_ILi64EEENSA_ILi128EEENSA_ILi32EEEEEENS_12float_e5m2_tENS5_IJlSB_lEEESK_SL_NS4_8TiledMMAINS4_8MMA_AtomIJNS4_4SM904GMMA31MMA_64x128x32_F32E5M2E5M2_SS_TNILNSP_7ScaleInE1ELSR_1EEEEEENS4_6LayoutINS5_IJSB_SB_SB_EEENS5_IJNSA_ILi0EEESW_SW_EEEEENS5_IJNS4_10UnderscoreESZ_SZ_EEEEENS4_23SM90_TMA_LOAD_MULTICASTENS4_14ComposedLayoutINS4_7SwizzleILi1ELi4ELi3EEENS4_18smem_ptr_flag_bitsILi8EEENSU_INS5_IJNSA_ILi8EEESI_EEENS5_IJSI_SB_EEEEEEEvNS4_8identityENS4_13SM90_TMA_LOADES1C_vS1D_EENS_8epilogue10collective6detail29Sm90TmaWarpSpecializedAdapterINS1H_15DefaultEpilogueISK_SL_SL_NS1G_6thread17LinearCombinationISK_Li1EffLNS1L_9ScaleType4KindE0ELNS_15FloatRoundStyleE2ESK_EENS1_15EpilogueDefaultEEEEEvvEEEEvNT_6ParamsE,@function
        .size           _ZN7cutlass13device_kernelINS_4gemm6kernel13GemmUniversalIN4cute5tupleIJiiiiEEENS1_10collective13CollectiveMmaINS1_37MainloopSm90TmaGmmaWarpSpecializedFP8ILi37ENS5_IJNS4_1CILi1EEENSA_ILi2EEESB_EEENS1_32KernelTmaWarpSpecializedPingpongEEENS5_IJNSA_ILi64EEENSA_ILi128EEENSA_ILi32EEEEEENS_12float_e5m2_tENS5_IJlSB_lEEESK_SL_NS4_8TiledMMAINS4_8MMA_AtomIJNS4_4SM904GMMA31MMA_64x128x32_F32E5M2E5M2_SS_TNILNSP_7ScaleInE1ELSR_1EEEEEENS4_6LayoutINS5_IJSB_SB_SB_EEENS5_IJNSA_ILi0EEESW_SW_EEEEENS5_IJNS4_10UnderscoreESZ_SZ_EEEEENS4_23SM90_TMA_LOAD_MULTICASTENS4_14ComposedLayoutINS4_7SwizzleILi1ELi4ELi3EEENS4_18smem_ptr_flag_bitsILi8EEENSU_INS5_IJNSA_ILi8EEESI_EEENS5_IJSI_SB_EEEEEEEvNS4_8identityENS4_13SM90_TMA_LOADES1C_vS1D_EENS_8epilogue10collective6detail29Sm90TmaWarpSpecializedAdapterINS1H_15DefaultEpilogueISK_SL_SL_NS1G_6thread17LinearCombinationISK_Li1EffLNS1L_9ScaleType4KindE0ELNS_15FloatRoundStyleE2ESK_EENS1_15EpilogueDefaultEEEEEvvEEEEvNT_6ParamsE,(.L_x_277 - _ZN7cutlass13device_kernelINS_4gemm6kernel13GemmUniversalIN4cute5tupleIJiiiiEEENS1_10collective13CollectiveMmaINS1_37MainloopSm90TmaGmmaWarpSpecializedFP8ILi37ENS5_IJNS4_1CILi1EEENSA_ILi2EEESB_EEENS1_32KernelTmaWarpSpecializedPingpongEEENS5_IJNSA_ILi64EEENSA_ILi128EEENSA_ILi32EEEEEENS_12float_e5m2_tENS5_IJlSB_lEEESK_SL_NS4_8TiledMMAINS4_8MMA_AtomIJNS4_4SM904GMMA31MMA_64x128x32_F32E5M2E5M2_SS_TNILNSP_7ScaleInE1ELSR_1EEEEEENS4_6LayoutINS5_IJSB_SB_SB_EEENS5_IJNSA_ILi0EEESW_SW_EEEEENS5_IJNS4_10UnderscoreESZ_SZ_EEEEENS4_23SM90_TMA_LOAD_MULTICASTENS4_14ComposedLayoutINS4_7SwizzleILi1ELi4ELi3EEENS4_18smem_ptr_flag_bitsILi8EEENSU_INS5_IJNSA_ILi8EEESI_EEENS5_IJSI_SB_EEEEEEEvNS4_8identityENS4_13SM90_TMA_LOADES1C_vS1D_EENS_8epilogue10collective6detail29Sm90TmaWarpSpecializedAdapterINS1H_15DefaultEpilogueISK_SL_SL_NS1G_6thread17LinearCombinationISK_Li1EffLNS1L_9ScaleType4KindE0ELNS_15FloatRoundStyleE2ESK_EENS1_15EpilogueDefaultEEEEEvvEEEEvNT_6ParamsE)
        .other          _ZN7cutlass13device_kernelINS_4gemm6kernel13GemmUniversalIN4cute5tupleIJiiiiEEENS1_10collective13CollectiveMmaINS1_37MainloopSm90TmaGmmaWarpSpecializedFP8ILi37ENS5_IJNS4_1CILi1EEENSA_ILi2EEESB_EEENS1_32KernelTmaWarpSpecializedPingpongEEENS5_IJNSA_ILi64EEENSA_ILi128EEENSA_ILi32EEEEEENS_12float_e5m2_tENS5_IJlSB_lEEESK_SL_NS4_8TiledMMAINS4_8MMA_AtomIJNS4_4SM904GMMA31MMA_64x128x32_F32E5M2E5M2_SS_TNILNSP_7ScaleInE1ELSR_1EEEEEENS4_6LayoutINS5_IJSB_SB_SB_EEENS5_IJNSA_ILi0EEESW_SW_EEEEENS5_IJNS4_10UnderscoreESZ_SZ_EEEEENS4_23SM90_TMA_LOAD_MULTICASTENS4_14ComposedLayoutINS4_7SwizzleILi1ELi4ELi3EEENS4_18smem_ptr_flag_bitsILi8EEENSU_INS5_IJNSA_ILi8EEESI_EEENS5_IJSI_SB_EEEEEEEvNS4_8identityENS4_13SM90_TMA_LOADES1C_vS1D_EENS_8epilogue10collective6detail29Sm90TmaWarpSpecializedAdapterINS1H_15DefaultEpilogueISK_SL_SL_NS1G_6thread17LinearCombinationISK_Li1EffLNS1L_9ScaleType4KindE0ELNS_15FloatRoundStyleE2ESK_EENS1_15EpilogueDefaultEEEEEvvEEEEvNT_6ParamsE,@"STO_CUDA_ENTRY STV_DEFAULT"
_ZN7cutlass13device_kernelINS_4gemm6kernel13GemmUniversalIN4cute5tupleIJiiiiEEENS1_10collective13CollectiveMmaINS1_37MainloopSm90TmaGmmaWarpSpecializedFP8ILi37ENS5_IJNS4_1CILi1EEENSA_ILi2EEESB_EEENS1_32KernelTmaWarpSpecializedPingpongEEENS5_IJNSA_ILi64EEENSA_ILi128EEENSA_ILi32EEEEEENS_12float_e5m2_tENS5_IJlSB_lEEESK_SL_NS4_8TiledMMAINS4_8MMA_AtomIJNS4_4SM904GMMA31MMA_64x128x32_F32E5M2E5M2_SS_TNILNSP_7ScaleInE1ELSR_1EEEEEENS4_6LayoutINS5_IJSB_SB_SB_EEENS5_IJNSA_ILi0EEESW_SW_EEEEENS5_IJNS4_10UnderscoreESZ_SZ_EEEEENS4_23SM90_TMA_LOAD_MULTICASTENS4_14ComposedLayoutINS4_7SwizzleILi1ELi4ELi3EEENS4_18smem_ptr_flag_bitsILi8EEENSU_INS5_IJNSA_ILi8EEESI_EEENS5_IJSI_SB_EEEEEEEvNS4_8identityENS4_13SM90_TMA_LOADES1C_vS1D_EENS_8epilogue10collective6detail29Sm90TmaWarpSpecializedAdapterINS1H_15DefaultEpilogueISK_SL_SL_NS1G_6thread17LinearCombinationISK_Li1EffLNS1L_9ScaleType4KindE0ELNS_15FloatRoundStyleE2ESK_EENS1_15EpilogueDefaultEEEEEvvEEEEvNT_6ParamsE:
[----:B------:R-:W-:Y:S01]  /*0000*/  LDC R1, c[0x0][0x28] ;  /* 0x00000a00ff017b82 */ /* 0x000fe20000000800 */
[----:B------:R-:W0:Y:S01]  /*0010*/  S2R R15, SR_TID.X ;  /* 0x00000000000f7919 */ /* 0x000e220000002100 */
[----:B------:R-:W-:Y:S01]  /*0020*/  ELECT P0, URZ, PT ;  /* 0x00000000003f782f */ /* 0x000fe20003800000 */
[----:B------:R-:W-:Y:S01]  /*0030*/  BSSY B0, `(.L_x_0) ;  /* 0x000000f000007945 */ /* 0x000fe20003800000 */
[--C-:B0-----:R-:W-:Y:S02]  /*0040*/  SHF.R.U32.HI R0, RZ, 0x5, R15.reuse ;  /* 0x00000005ff007819 */ /* 0x101fe4000001160f */
[----:B------:R-:W-:-:S03]  /*0050*/  SHF.R.U32.HI R5, RZ, 0x7, R15 ;  /* 0x00000007ff057819 */ /* 0x000fc6000001160f */
[----:B------:R-:W0:Y:S04]  /*0060*/  SHFL.IDX PT, R2, R0, RZ, 0x1f ;  /* 0x00001fff00027589 */ /* 0x000e2800000e0000 */
[----:B------:R1:W2:Y:S01]  /*0070*/  SHFL.IDX PT, R6, R5, RZ, 0x1f ;  /* 0x00001fff05067589 */ /* 0x0002a200000e0000 */
[----:B0-----:R-:W-:-:S13]  /*0080*/  ISETP.NE.OR P0, PT, R2, RZ, !P0 ;  /* 0x000000ff0200720c */ /* 0x001fda0004705670 */
[----:B-12---:R-:W-:Y:S05]  /*0090*/  @P0 BRA `(.L_x_1) ;  /* 0x0000000000200947 */ /* 0x006fea0003800000 */
[----:B------:R-:W-:Y:S02]  /*00a0*/  ULDC.64 UR4, c[0x0][0x198] ;  /* 0x0000660000047ab9 */ /* 0x000fe40000000a00 */
[----:B------:R-:W-:Y:S02]  /*00b0*/  UIADD3 UR6, UP0, UR4, 0xf0, URZ ;  /* 0x000000f004067890 */ /* 0x000fe4000ff1e03f */
[----:B------:R-:W-:Y:S02]  /*00c0*/  UIADD3 UR4, UP1, UR4, 0x1f0, URZ ;  /* 0x000001f004047890 */ /* 0x000fe4000ff3e03f */
[----:B------:R-:W-:Y:S02]  /*00d0*/  UIADD3.X UR7, URZ, UR5, URZ, UP0, !UPT ;  /* 0x000000053f077290 */ /* 0x000fe400087fe43f */
[----:B------:R-:W-:-:S07]  /*00e0*/  UIADD3.X UR5, URZ, UR5, URZ, UP1, !UPT ;  /* 0x000000053f057290 */ /* 0x000fce0008ffe43f */
[----:B------:R0:W-:Y:S02]  /*00f0*/  UTMACCTL.PF [UR6] ;  /* 0x00000000060079b9 */ /* 0x0001e40008040000 */
[----:B------:R0:W-:Y:S02]  /*0100*/  UTMACCTL.PF [UR4] ;  /* 0x00000000040079b9 */ /* 0x0001e40008040000 */
[----:B0-----:R-:W-:Y:S01]  /*0110*/  NOP ;  /* 0x0000000000007918 */ /* 0x001fe20000000000 */
.L_x_1:
[----:B------:R-:W-:Y:S05]  /*0120*/  BSYNC B0 ;  /* 0x0000000000007941 */ /* 0x000fea0003800000 */
.L_x_0:
[----:B------:R-:W0:Y:S01]  /*0130*/  SHFL.IDX PT, R7, R0, RZ, 0x1f ;  /* 0x00001fff00077589 */ /* 0x000e2200000e0000 */
[----:B------:R-:W-:Y:S02]  /*0140*/  SHF.R.S32.HI R4, RZ, 0x1f, R15 ;  /* 0x0000001fff047819 */ /* 0x000fe4000001140f */
[----:B0-----:R-:W-:-:S13]  /*0150*/  ISETP.NE.AND P0, PT, R7, RZ, PT ;  /* 0x000000ff0700720c */ /* 0x001fda0003f05270 */
[----:B------:R-:W-:Y:S05]  /*0160*/  @P0 BRA `(.L_x_2) ;  /* 0x00000004006c0947 */ /* 0x000fea0003800000 */
[----:B------:R-:W-:Y:S01]  /*0170*/  ELECT P0, URZ, PT ;  /* 0x00000000003f782f */ /* 0x000fe20003800000 */
[----:B------:R-:W-:-:S12]  /*0180*/  BSSY B0, `(.L_x_2) ;  /* 0x0000059000007945 */ /* 0x000fd80003800000 */
[----:B------:R-:W-:Y:S05]  /*0190*/  @!P0 BRA `(.L_x_3) ;  /* 0x00000004005c8947 */ /* 0x000fea0003800000 */
[----:B------:R-:W0:Y:S01]  /*01a0*/  S2UR UR8, SR_CgaCtaId ;  /* 0x00000000000879c3 */ /* 0x000e220000008800 */
[----:B------:R-:W-:Y:S01]  /*01b0*/  UMOV UR4, 0x400 ;  /* 0x0000040000047882 */ /* 0x000fe20000000000 */
[----:B------:R-:W-:Y:S01]  /*01c0*/  UMOV UR5, 0x1 ;  /* 0x0000000100057882 */ /* 0x000fe20000000000 */
[----:B------:R-:W-:Y:S02]  /*01d0*/  UMOV UR6, 0x2 ;  /* 0x0000000200067882 */ /* 0x000fe40000000000 */
[----:B------:R-:W-:-:S04]  /*01e0*/  UIADD3 UR6, -UR6, 0x100000, URZ ;  /* 0x0010000006067890 */ /* 0x000fc8000fffe13f */
[----:B------:R-:W-:Y:S02]  /*01f0*/  USHF.L.U32 UR7, UR6, 0xb, URZ ;  /* 0x0000000b06077899 */ /* 0x000fe4000800063f */
[----:B------:R-:W-:Y:S02]  /*0200*/  USHF.L.U32 UR6, UR6, 0x1, URZ ;  /* 0x0000000106067899 */ /* 0x000fe4000800063f */
[----:B0-----:R-:W-:Y:S02]  /*0210*/  ULEA UR8, UR8, UR4, 0x18 ;  /* 0x0000000408087291 */ /* 0x001fe4000f8ec03f */
[----:B------:R-:W-:-:S04]  /*0220*/  UIADD3 UR4, -UR5, 0x100000, URZ ;  /* 0x0010000005047890 */ /* 0x000fc8000fffe13f */
[----:B------:R-:W-:Y:S02]  /*0230*/  USHF.L.U32 UR5, UR4, 0xb, URZ ;  /* 0x0000000b04057899 */ /* 0x000fe4000800063f */
[----:B------:R-:W-:Y:S01]  /*0240*/  USHF.L.U32 UR4, UR4, 0x1, URZ ;  /* 0x0000000104047899 */ /* 0x000fe2000800063f */
[----:B------:R-:W0:Y:S11]  /*0250*/  FENCE.VIEW.ASYNC.S ;  /* 0x00000000000073c6 */ /* 0x000e360000000000 */
[----:B0-----:R0:W1:Y:S01]  /*0260*/  SYNCS.EXCH.64 URZ, [UR8], UR4 ;  /* 0x00000004083f75b2 */ /* 0x0010620008000100 */
[----:B------:R0:W2:Y:S01]  /*0270*/  SYNCS.EXCH.64 URZ, [UR8+0x128], UR6 ;  /* 0x00012806083f75b2 */ /* 0x0000a20008000100 */
[----:B------:R0:W3:Y:S01]  /*0280*/  SYNCS.EXCH.64 URZ, [UR8+0x8], UR4 ;  /* 0x00000804083f75b2 */ /* 0x0000e20008000100 */
[----:B------:R0:W4:Y:S01]  /*0290*/  SYNCS.EXCH.64 URZ, [UR8+0x130], UR6 ;  /* 0x00013006083f75b2 */ /* 0x0001220008000100 */
[----:B------:R0:W0:Y:S01]  /*02a0*/  SYNCS.EXCH.64 URZ, [UR8+0x10], UR4 ;  /* 0x00001004083f75b2 */ /* 0x0000220008000100 */
        /* <DEDUP_REMOVED lines=69> */
[----:B-1234-:R-:W-:Y:S01]  /*0700*/  NOP ;  /* 0x0000000000007918 */ /* 0x01efe20000000000 */
.L_x_3:
[----:B0-----:R-:W-:Y:S05]  /*0710*/  BSYNC B0 ;  /* 0x0000000000007941 */ /* 0x001fea0003800000 */
.L_x_2:
[----:B------:R-:W0:Y:S01]  /*0720*/  SHFL.IDX PT, R9, R0, RZ, 0x1f ;  /* 0x00001fff00097589 */ /* 0x000e2200000e0000 */
[----:B------:R-:W-:Y:S01]  /*0730*/  LEA.HI R4, R4, R15, RZ, 0x7 ;  /* 0x0000000f04047211 */ /* 0x000fe200078f38ff */
[----:B------:R-:W1:Y:S01]  /*0740*/  S2UR UR13, SR_CTAID.X ;  /* 0x00000000000d79c3 */ /* 0x000e620000002500 */
[----:B------:R-:W-:Y:S01]  /*0750*/  ELECT P0, URZ, PT ;  /* 0x00000000003f782f */ /* 0x000fe20003800000 */
[----:B------:R2:W3:Y:S01]  /*0760*/  SHFL.IDX PT, R8, R0, RZ, 0x1f ;  /* 0x00001fff00087589 */ /* 0x0004e200000e0000 */
[----:B------:R-:W-:Y:S02]  /*0770*/  LOP3.LUT R4, R4, 0xffffff80, RZ, 0xc0, !PT ;  /* 0xffffff8004047812 */ /* 0x000fe400078ec0ff */
[----:B------:R-:W-:Y:S01]  /*0780*/  ELECT P1, URZ, PT ;  /* 0x00000000003f782f */ /* 0x000fe20003820000 */
[----:B------:R-:W-:Y:S01]  /*0790*/  NOP ;  /* 0x0000000000007918 */ /* 0x000fe20000000000 */
[----:B------:R-:W4:Y:S01]  /*07a0*/  S2R R16, SR_CTAID.Y ;  /* 0x0000000000107919 */ /* 0x000f220000002600 */
[----:B------:R-:W-:Y:S01]  /*07b0*/  ULDC UR4, c[0x0][0x150] ;  /* 0x0000540000047ab9 */ /* 0x000fe20000000800 */
[----:B------:R-:W-:Y:S01]  /*07c0*/  IMAD.IADD R14, R15, 0x1, -R4 ;  /* 0x000000010f0e7824 */ /* 0x000fe200078e0a04 */
[----:B------:R-:W5:Y:S01]  /*07d0*/  LDC R10, c[0x0][0x140] ;  /* 0x00005000ff0a7b82 */ /* 0x000f620000000800 */
[----:B------:R4:W4:Y:S01]  /*07e0*/  SHFL.IDX PT, R11, R5, RZ, 0x1f ;  /* 0x00001fff050b7589 */ /* 0x00092200000e0000 */
[----:B--2---:R-:W-:Y:S01]  /*07f0*/  SHF.R.S32.HI R0, RZ, 0x1f, R7 ;  /* 0x0000001fff007819 */ /* 0x004fe20000011407 */
[----:B------:R-:W-:Y:S01]  /*0800*/  UMOV UR12, 0x80 ;  /* 0x00000080000c7882 */ /* 0x000fe20000000000 */
[----:B------:R-:W-:Y:S01]  /*0810*/  SHF.R.S32.HI R23, RZ, 0x1f, R14 ;  /* 0x0000001fff177819 */ /* 0x000fe2000001140e */
[----:B------:R-:W-:Y:S01]  /*0820*/  NOP ;  /* 0x0000000000007918 */ /* 0x000fe20000000000 */
[----:B------:R-:W-:Y:S01]  /*0830*/  LEA.HI R0, R0, R7, RZ, 0x2 ;  /* 0x0000000700007211 */ /* 0x000fe200078f10ff */
[----:B------:R-:W-:Y:S01]  /*0840*/  VIADD R40, R6, 0xffffffff ;  /* 0xffffffff06287836 */ /* 0x000fe20000000000 */
[----:B------:R-:W-:Y:S01]  /*0850*/  LEA.HI R3, R23, R14, RZ, 0x3 ;  /* 0x0000000e17037211 */ /* 0x000fe200078f18ff */
[----:B------:R-:W2:Y:S01]  /*0860*/  LDC R25, c[0x0][0x148] ;  /* 0x00005200ff197b82 */ /* 0x000ea20000000800 */
[----:B------:R-:W-:-:S02]  /*0870*/  LOP3.LUT R0, R0, 0x3ffffffc, RZ, 0xc0, !PT ;  /* 0x3ffffffc00007812 */ /* 0x000fc400078ec0ff */
[--C-:B------:R-:W-:Y:S02]  /*0880*/  SHF.R.S32.HI R4, RZ, 0x3, R3.reuse ;  /* 0x00000003ff047819 */ /* 0x100fe40000011403 */
[----:B0-----:R-:W-:Y:S01]  /*0890*/  ISETP.NE.OR P0, PT, R9, RZ, !P0 ;  /* 0x000000ff0900720c */ /* 0x001fe20004705670 */
[----:B------:R-:W-:Y:S01]  /*08a0*/  IMAD.IADD R0, R7, 0x1, -R0 ;  /* 0x0000000107007824 */ /* 0x000fe200078e0a00 */
[----:B------:R-:W-:Y:S02]  /*08b0*/  SHF.R.S32.HI R3, RZ, 0x1f, R3 ;  /* 0x0000001fff037819 */ /* 0x000fe40000011403 */
[----:B---3--:R-:W-:Y:S02]  /*08c0*/  ISETP.NE.OR P1, PT, R8, RZ, !P1 ;  /* 0x000000ff0800720c */ /* 0x008fe40004f25670 */
[----:B------:R-:W-:Y:S01]  /*08d0*/  LEA.HI R3, R3, R4, RZ, 0x2 ;  /* 0x0000000403037211 */ /* 0x000fe200078f10ff */
[----:B------:R-:W0:Y:S01]  /*08e0*/  LDC R8, c[0x0][0x144] ;  /* 0x00005100ff087b82 */ /* 0x000e220000000800 */
[----:B------:R-:W-:-:S02]  /*08f0*/  ISETP.GE.U32.AND P5, PT, R40, 0x2, PT ;  /* 0x000000022800780c */ /* 0x000fc40003fa6070 */
[----:B------:R-:W-:Y:S02]  /*0900*/  LOP3.LUT R9, R3, 0xfffffffc, RZ, 0xc0, !PT ;  /* 0xfffffffc03097812 */ /* 0x000fe400078ec0ff */
[----:B------:R-:W-:Y:S01]  /*0910*/  SHF.R.S32.HI R3, RZ, 0x1f, R2 ;  /* 0x0000001fff037819 */ /* 0x000fe20000011402 */
[----:B------:R-:W-:Y:S01]  /*0920*/  VOTEU.ALL UP0, P0 ;  /* 0x00000000003f7886 */ /* 0x000fe20000000000 */
[----:B-----5:R-:W-:Y:S01]  /*0930*/  ISETP.EQ.U32.AND P4, PT, R10, 0x1, PT ;  /* 0x000000010a00780c */ /* 0x020fe20003f82070 */
[----:B------:R-:W-:Y:S01]  /*0940*/  IMAD.IADD R9, R4, 0x1, -R9 ;  /* 0x0000000104097824 */ /* 0x000fe200078e0a09 */
[----:B-1----:R-:W-:Y:S01]  /*0950*/  I2FP.F32.U32 R4, UR13 ;  /* 0x0000000d00047c45 */ /* 0x002fe20008201000 */
[----:B------:R-:W-:Y:S01]  /*0960*/  VOTEU.ALL UP1, P1 ;  /* 0x00000000003f7886 */ /* 0x000fe20000820000 */
[----:B------:R-:W1:Y:S01]  /*0970*/  @!UP0 S2UR UR7, SR_CgaCtaId ;  /* 0x00000000000789c3 */ /* 0x000e620000008800 */
[----:B----4-:R-:W-:Y:S01]  /*0980*/  I2FP.F32.U32 R5, R16 ;  /* 0x0000001000057245 */ /* 0x010fe20000201000 */
[----:B------:R-:W-:-:S02]  /*0990*/  IMAD R0, R0, 0x4, R9 ;  /* 0x0000000400007824 */ /* 0x000fc400078e0209 */
[----:B------:R-:W-:Y:S01]  /*09a0*/  FMUL R4, R4, UR4 ;  /* 0x0000000404047c20 */ /* 0x000fe20008400000 */
[----:B------:R-:W-:Y:S01]  /*09b0*/  ULDC UR4, c[0x0][0x154] ;  /* 0x0000550000047ab9 */ /* 0x000fe20000000800 */
[----:B------:R-:W-:Y:S01]  /*09c0*/  LEA.HI R3, R3, R2, RZ, 0x2 ;  /* 0x0000000203037211 */ /* 0x000fe200078f10ff */
[----:B------:R-:W-:Y:S01]  /*09d0*/  FMUL R5, R5, UR4 ;  /* 0x0000000405057c20 */ /* 0x000fe20008400000 */
[----:B------:R-:W-:Y:S01]  /*09e0*/  UMOV UR4, 0x20 ;  /* 0x0000002000047882 */ /* 0x000fe20000000000 */
[----:B------:R-:W3:Y:S01]  /*09f0*/  @!UP1 S2UR UR10, SR_CgaCtaId ;  /* 0x00000000000a99c3 */ /* 0x000ee20000008800 */
[----:B------:R-:W4:Y:S01]  /*0a00*/  F2I.U32.TRUNC.NTZ R4, R4 ;  /* 0x0000000400047305 */ /* 0x000f22000020f000 */
[----:B------:R-:W-:Y:S01]  /*0a10*/  LOP3.LUT R3, R3, 0xfffffffc, RZ, 0xc0, !PT ;  /* 0xfffffffc03037812 */ /* 0x000fe200078ec0ff */
[----:B------:R-:W-:Y:S01]  /*0a20*/  @!UP0 UMOV UR6, 0x400 ;  /* 0x0000040000068882 */ /* 0x000fe20000000000 */
[----:B------:R-:W-:-:S04]  /*0a30*/  @!UP0 UIADD3 UR4, -UR4, 0x100000, URZ ;  /* 0x0010000004048890 */ /* 0x000fc8000fffe13f */
[----:B------:R-:W-:Y:S02]  /*0a40*/  @!UP0 USHF.L.U32 UR5, UR4, 0xb, URZ ;  /* 0x0000000b04058899 */ /* 0x000fe4000800063f */
[----:B------:R-:W-:Y:S01]  /*0a50*/  @!UP0 USHF.L.U32 UR4, UR4, 0x1, URZ ;  /* 0x0000000104048899 */ /* 0x000fe2000800063f */
[----:B------:R-:W-:Y:S01]  /*0a60*/  R2UR UR11, R11 ;  /* 0x000000000b0b72ca */ /* 0x000fe200000e0000 */
[----:B------:R-:W-:Y:S01]  /*0a70*/  @!UP1 UMOV UR9, 0x400 ;  /* 0x0000040000099882 */ /* 0x000fe20000000000 */
[----:B------:R-:W-:Y:S01]  /*0a80*/  IMAD.IADD R22, R2, 0x1, -R3 ;  /* 0x0000000102167824 */ /* 0x000fe200078e0a03 */
[----:B------:R-:W-:Y:S01]  /*0a90*/  VOTEU.ALL UP2, P1 ;  /* 0x00000000003f7886 */ /* 0x000fe20000840000 */
[----:B------:R-:W5:Y:S01]  /*0aa0*/  F2I.U32.TRUNC.NTZ R5, R5 ;  /* 0x0000000500057305 */ /* 0x000f62000020f000 */
[----:B------:R-:W-:Y:S01]  /*0ab0*/  IMAD.SHL.U32 R3, R0, 0x4, RZ ;  /* 0x0000000400037824 */ /* 0x000fe200078e00ff */
[----:B------:R-:W-:Y:S01]  /*0ac0*/  VOTEU.ALL UP3, P1 ;  /* 0x00000000003f7886 */ /* 0x000fe20000860000 */
[----:B------:R-:W-:Y:S01]  /*0ad0*/  VOTEU.ALL UP4, P1 ;  /* 0x00000000003f7886 */ /* 0x000fe20000880000 */
[----:B------:R-:W-:Y:S01]  /*0ae0*/  VOTEU.ALL UP5, P1 ;  /* 0x00000000003f7886 */ /* 0x000fe200008a0000 */
[----:B------:R-:W-:Y:S01]  /*0af0*/  ISETP.NE.AND P1, PT, R22, 0x3, PT ;  /* 0x000000031600780c */ /* 0x000fe20003f25270 */
[----:B-1----:R-:W-:Y:S01]  /*0b00*/  @!UP0 ULEA UR8, UR7, UR6, 0x18 ;  /* 0x0000000607088291 */ /* 0x002fe2000f8ec03f */
[----:B------:R-:W-:Y:S01]  /*0b10*/  LOP3.LUT R10, R0, 0xc, R3, 0x78, !PT ;  /* 0x0000000c000a7812 */ /* 0x000fe200078e7803 */
[----:B------:R-:W-:-:S04]  /*0b20*/  @!UP1 UIADD3 UR6, -UR12, 0x100000, URZ ;  /* 0x001000000c069890 */ /* 0x000fc8000fffe13f */
[----:B------:R-:W-:Y:S02]  /*0b30*/  @!UP1 USHF.L.U32 UR7, UR6, 0xb, URZ ;  /* 0x0000000b06079899 */ /* 0x000fe4000800063f */
[----:B------:R-:W-:Y:S01]  /*0b40*/  @!UP1 USHF.L.U32 UR6, UR6, 0x1, URZ ;  /* 0x0000000106069899 */ /* 0x000fe2000800063f */
[----:B----4-:R-:W-:Y:S01]  /*0b50*/  IMAD.MOV R7, RZ, RZ, -R4 ;  /* 0x000000ffff077224 */ /* 0x010fe200078e0a04 */
[----:B------:R-:W-:Y:S01]  /*0b60*/  VOTEU.ALL UP0, P0 ;  /* 0x00000000003f7886 */ /* 0x000fe20000000000 */
[----:B------:R-:W-:Y:S02]  /*0b70*/  ISETP.EQ.OR P1, PT, R22, RZ, !P1 ;  /* 0x000000ff1600720c */ /* 0x000fe40004f22670 */
[----:B0-----:R-:W-:Y:S01]  /*0b80*/  IMAD R24, R8, R7, UR13 ;  /* 0x0000000d08187e24 */ /* 0x001fe2000f8e0207 */
[----:B---3--:R-:W-:Y:S01]  /*0b90*/  @!UP1 ULEA UR9, UR10, UR9, 0x18 ;  /* 0x000000090a099291 */ /* 0x008fe2000f8ec03f */
[----:B-----5:R-:W-:Y:S01]  /*0ba0*/  IMAD.MOV R26, RZ, RZ, -R5 ;  /* 0x000000ffff1a7224 */ /* 0x020fe200078e0a05 */
[----:B------:R-:W-:Y:S01]  /*0bb0*/  VOTEU.ALL UP1, P0 ;  /* 0x00000000003f7886 */ /* 0x000fe20000020000 */
[----:B------:R-:W-:Y:S01]  /*0bc0*/  LOP3.LUT P0, RZ, R14, 0x7, RZ, 0xc0, !PT ;  /* 0x000000070eff7812 */ /* 0x000fe2000780c0ff */
[----:B------:R-:W0:Y:S02]  /*0bd0*/  FENCE.VIEW.ASYNC.S ;  /* 0x00000000000073c6 */ /* 0x000e240000000000 */
[----:B0-----:R0:W1:Y:S01]  /*0be0*/  @!UP0 SYNCS.EXCH.64 URZ, [UR8+0x280], UR4 ;  /* 0x00028004083f85b2 */ /* 0x0010620008000100 */
[----:B--2---:R-:W-:Y:S01]  /*0bf0*/  IMAD R3, R25, R26, R16 ;  /* 0x0000001a19037224 */ /* 0x004fe200078e0210 */
[----:B------:R-:W-:-:S02]  /*0c00*/  ISETP.EQ.AND P1, PT, R6, RZ, P1 ;  /* 0x000000ff0600720c */ /* 0x000fc40000f22270 */
[----:B------:R-:W-:Y:S02]  /*0c10*/  ISETP.LT.U32.AND P0, PT, R10, 0x2, !P0 ;  /* 0x000000020a00780c */ /* 0x000fe40004701070 */
[----:B------:R-:W-:Y:S02]  /*0c20*/  ISETP.NE.AND P3, PT, R3, R10, PT ;  /* 0x0000000a0300720c */ /* 0x000fe40003f65270 */
[----:B------:R-:W-:Y:S02]  /*0c30*/  SEL R7, RZ, 0x1, !P1 ;  /* 0x00000001ff077807 */ /* 0x000fe40004800000 */
[----:B------:R-:W-:Y:S02]  /*0c40*/  ISETP.EQ.OR P3, PT, R24, RZ, !P3 ;  /* 0x000000ff1800720c */ /* 0x000fe40005f62670 */
[----:B------:R-:W-:Y:S02]  /*0c50*/  ISETP.NE.AND P2, PT, R6, RZ, PT ;  /* 0x000000ff0600720c */ /* 0x000fe40003f45270 */
[----:B------:R-:W-:Y:S01]  /*0c60*/  PLOP3.LUT P0, PT, P0, P3, PT, 0x80, 0x0 ;  /* 0x000000000000781c */ /* 0x000fe20000707070 */
[----:B------:R0:W2:Y:S01]  /*0c70*/  @!UP1 SYNCS.EXCH.64 URZ, [UR8+0x288], UR4 ;  /* 0x00028804083f95b2 */ /* 0x0000a20008000100 */
[----:B------:R-:W-:Y:S01]  /*0c80*/  NOP ;  /* 0x0000000000007918 */ /* 0x000fe20000000000 */
[----:B------:R-:W-:Y:S01]  /*0c90*/  SEL R7, R7, 0x2, P5 ;  /* 0x0000000207077807 */ /* 0x000fe20002800000 */
[----:B------:R0:W3:Y:S01]  /*0ca0*/  @!UP2 SYNCS.EXCH.64 URZ, [UR9+0x260], UR6 ;  /* 0x00026006093fa5b2 */ /* 0x0000e20008000100 */
[----:B------:R0:W4:Y:S01]  /*0cb0*/  @!UP3 SYNCS.EXCH.64 URZ, [UR9+0x268], UR6 ;  /* 0x00026806093fb5b2 */ /* 0x0001220008000100 */
[----:B------:R0:W0:Y:S01]  /*0cc0*/  @!UP4 SYNCS.EXCH.64 URZ, [UR9+0x270], UR6 ;  /* 0x00027006093fc5b2 */ /* 0x0000220008000100 */
[----:B------:R0:W0:Y:S01]  /*0cd0*/  @!UP5 SYNCS.EXCH.64 URZ, [UR9+0x278], UR6 ;  /* 0x00027806093fd5b2 */ /* 0x0000220008000100 */
[----:B------:R-:W-:Y:S01]  /*0ce0*/  NOP ;  /* 0x0000000000007918 */ /* 0x000fe20000000000 */
[----:B------:R-:W-:Y:S05]  /*0cf0*/  @!P4 BRA `(.L_x_4) ;  /* 0x000000000008c947 */ /* 0x000fea0003800000 */
[----:B01234-:R-:W-:Y:S01]  /*0d00*/  UCGABAR_ARV ;  /* 0x00000000000079c7 */ /* 0x01ffe20008000000 */
[----:B------:R-:W-:Y:S05]  /*0d10*/  BRA `(.L_x_5) ;  /* 0x0000000000047947 */ /* 0x000fea0003800000 */
.L_x_4:
[----:B01234-:R-:W-:Y:S01]  /*0d20*/  NOP ;  /* 0x0000000000007918 */ /* 0x01ffe20000000000 */
.L_x_5:
[----:B------:R-:W-:Y:S01]  /*0d30*/  ULDC.64 UR4, c[0x0][0x598] ;  /* 0x0001660000047ab9 */ /* 0x000fe20000000a00 */
[----:B------:R-:W-:Y:S01]  /*0d40*/  ULDC.64 UR20, c[0x0][0x208] ;  /* 0x0000820000147ab9 */ /* 0x000fe20000000a00 */
[----:B------:R-:W-:-:S04]  /*0d50*/  ISETP.NE.U32.AND P1, PT, RZ, UR4, PT ;  /* 0x00000004ff007c0c */ /* 0x000fc8000bf25070 */
[----:B------:R-:W-:-:S13]  /*0d60*/  ISETP.NE.AND.EX P1, PT, RZ, UR5, PT, P1 ;  /* 0x00000005ff007c0c */ /* 0x000fda000bf25310 */
[----:B------:R-:W-:Y:S05]  /*0d70*/  @!P1 BRA `(.L_x_6) ;  /* 0x00000000001c9947 */ /* 0x000fea0003800000 */
[----:B------:R-:W0:Y:S02]  /*0d80*/  LDC.64 R2, c[0x0][0x598] ;  /* 0x00016600ff027b82 */ /* 0x000e240000000a00 */
[----:B0-----:R-:W2:Y:S02]  /*0d90*/  LDG.E.64 R2, desc[UR20][R2.64] ;  /* 0x0000001402027981 */ /* 0x001ea4000c1e1b00 */
[----:B--2---:R-:W-:-:S04]  /*0da0*/  ISETP.NE.U32.AND P1, PT, R2, RZ, PT ;  /* 0x000000ff0200720c */ /* 0x004fc80003f25070 */
[----:B------:R-:W-:-:S13]  /*0db0*/  ISETP.NE.AND.EX P1, PT, R3, RZ, PT, P1 ;  /* 0x000000ff0300720c */ /* 0x000fda0003f25310 */
[----:B------:R-:W-:Y:S05]  /*0dc0*/  @!P1 BRA `(.L_x_6) ;  /* 0x0000000000089947 */ /* 0x000fea0003800000 */
[----:B------:R0:W5:Y:S01]  /*0dd0*/  LD.E R11, desc[UR20][R2.64] ;  /* 0x00000014020b7980 */ /* 0x000162000c101900 */
[----:B------:R-:W-:Y:S05]  /*0de0*/  BRA `(.L_x_7) ;  /* 0x0000000000207947 */ /* 0x000fea0003800000 */
.L_x_6:
[----:B------:R-:W-:Y:S02]  /*0df0*/  ULDC.64 UR4, c[0x0][0x588] ;  /* 0x0001620000047ab9 */ /* 0x000fe40000000a00 */
[----:B------:R-:W-:-:S04]  /*0e00*/  ISETP.NE.U32.AND P1, PT, RZ, UR4, PT ;  /* 0x00000004ff007c0c */ /* 0x000fc8000bf25070 */
[----:B------:R-:W-:-:S13]  /*0e10*/  ISETP.NE.AND.EX P1, PT, RZ, UR5, PT, P1 ;  /* 0x00000005ff007c0c */ /* 0x000fda000bf25310 */
[----:B------:R-:W-:Y:S05]  /*0e20*/  @!P1 BRA `(.L_x_8) ;  /* 0x00000000000c9947 */ /* 0x000fea0003800000 */
[----:B------:R-:W0:Y:S02]  /*0e30*/  LDC.64 R2, c[0x0][0x588] ;  /* 0x00016200ff027b82 */ /* 0x000e240000000a00 */
[----:B0-----:R1:W5:Y:S01]  /*0e40*/  LDG.E R11, desc[UR20][R2.64] ;  /* 0x00000014020b7981 */ /* 0x001362000c1e1900 */
[----:B------:R-:W-:Y:S05]  /*0e50*/  BRA `(.L_x_7) ;  /* 0x0000000000047947 */ /* 0x000fea0003800000 */
.L_x_8:
[----:B------:R-:W2:Y:S02]  /*0e60*/  LDC R11, c[0x0][0x580] ;  /* 0x00016000ff0b7b82 */ /* 0x000ea40000000800 */
.L_x_7:
[----:B------:R-:W-:Y:S02]  /*0e70*/  ULDC.64 UR4, c[0x0][0x5a0] ;  /* 0x0001680000047ab9 */ /* 0x000fe40000000a00 */
[----:B------:R-:W-:-:S04]  /*0e80*/  ISETP.NE.U32.AND P1, PT, RZ, UR4, PT ;  /* 0x00000004ff007c0c */ /* 0x000fc8000bf25070 */
[----:B------:R-:W-:-:S13]  /*0e90*/  ISETP.NE.AND.EX P1, PT, RZ, UR5, PT, P1 ;  /* 0x00000005ff007c0c */ /* 0x000fda000bf25310 */
[----:B------:R-:W-:Y:S05]  /*0ea0*/  @!P1 BRA `(.L_x_9) ;  /* 0x00000000001c9947 */ /* 0x000fea0003800000 */
[----:B01----:R-:W0:Y:S02]  /*0eb0*/  LDC.64 R2, c[0x0][0x5a0] ;  /* 0x00016800ff027b82 */ /* 0x003e240000000a00 */
[----:B0-----:R-:W3:Y:S02]  /*0ec0*/  LDG.E.64 R2, desc[UR20][R2.64] ;  /* 0x0000001402027981 */ /* 0x001ee4000c1e1b00 */
[----:B---3--:R-:W-:-:S04]  /*0ed0*/  ISETP.NE.U32.AND P1, PT, R2, RZ, PT ;  /* 0x000000ff0200720c */ /* 0x008fc80003f25070 */
[----:B------:R-:W-:-:S13]  /*0ee0*/  ISETP.NE.AND.EX P1, PT, R3, RZ, PT, P1 ;  /* 0x000000ff0300720c */ /* 0x000fda0003f25310 */
[----:B------:R-:W-:Y:S05]  /*0ef0*/  @!P1 BRA `(.L_x_9) ;  /* 0x0000000000089947 */ /* 0x000fea0003800000 */
[----:B------:R0:W5:Y:S01]  /*0f00*/  LD.E R12, desc[UR20][R2.64] ;  /* 0x00000014020c7980 */ /* 0x000162000c101900 */
[----:B------:R-:W-:Y:S05]  /*0f10*/  BRA `(.L_x_10) ;  /* 0x0000000000207947 */ /* 0x000fea0003800000 */
.L_x_9:
[----:B------:R-:W-:Y:S02]  /*0f20*/  ULDC.64 UR4, c[0x0][0x590] ;  /* 0x0001640000047ab9 */ /* 0x000fe40000000a00 */
[----:B------:R-:W-:-:S04]  /*0f30*/  ISETP.NE.U32.AND P1, PT, RZ, UR4, PT ;  /* 0x00000004ff007c0c */ /* 0x000fc8000bf25070 */
[----:B------:R-:W-:-:S13]  /*0f40*/  ISETP.NE.AND.EX P1, PT, RZ, UR5, PT, P1 ;  /* 0x00000005ff007c0c */ /* 0x000fda000bf25310 */
[----:B------:R-:W-:Y:S05]  /*0f50*/  @!P1 BRA `(.L_x_11) ;  /* 0x00000000000c9947 */ /* 0x000fea0003800000 */
[----:B------:R-:W3:Y:S02]  /*0f60*/  LDC.64 R12, c[0x0][0x590] ;  /* 0x00016400ff0c7b82 */ /* 0x000ee40000000a00 */
[----:B---3--:R3:W5:Y:S01]  /*0f70*/  LDG.E R12, desc[UR20][R12.64] ;  /* 0x000000140c0c7981 */ /* 0x008762000c1e1900 */
[----:B------:R-:W-:Y:S05]  /*0f80*/  BRA `(.L_x_10) ;  /* 0x0000000000047947 */ /* 0x000fea0003800000 */
.L_x_11:
[----:B------:R-:W4:Y:S02]  /*0f90*/  LDC R12, c[0x0][0x584] ;  /* 0x00016100ff0c7b82 */ /* 0x000f240000000800 */
.L_x_10:
[----:B------:R-:W1:Y:S01]  /*0fa0*/  LDC R0, c[0x0][0x65c] ;  /* 0x00019700ff007b82 */ /* 0x000e620000000800 */
[----:B------:R-:W-:Y:S01]  /*0fb0*/  ULDC UR8, c[0x0][0x28c] ;  /* 0x0000a30000087ab9 */ /* 0x000fe20000000800 */
[----:B------:R-:W-:Y:S01]  /*0fc0*/  ISETP.NE.AND P1, PT, R6, 0x2, PT ;  /* 0x000000020600780c */ /* 0x000fe20003f25270 */
[----:B------:R-:W-:Y:S01]  /*0fd0*/  UIADD3 UR8, UR8, 0x1f, URZ ;  /* 0x0000001f08087890 */ /* 0x000fe2000fffe03f */
[----:B------:R-:W-:Y:S01]  /*0fe0*/  IMAD.U32 R4, RZ, RZ, UR13 ;  /* 0x0000000dff047e24 */ /* 0x000fe2000f8e00ff */
[----:B------:R-:W-:Y:S01]  /*0ff0*/  UMOV UR5, URZ ;  /* 0x0000003f00057c82 */ /* 0x000fe20008000000 */
[----:B------:R-:W-:Y:S01]  /*1000*/  UMOV UR4, URZ ;  /* 0x0000003f00047c82 */ /* 0x000fe20008000000 */
[----:B------:R-:W-:-:S04]  /*1010*/  USHF.R.S32.HI UR9, URZ, 0x1f, UR8 ;  /* 0x0000001f3f097899 */ /* 0x000fc80008011408 */
[----:B------:R-:W-:Y:S01]  /*1020*/  ULEA.HI UR9, UR9, UR8, URZ, 0x5 ;  /* 0x0000000809097291 */ /* 0x000fe2000f8f283f */
[----:B-1----:R-:W-:-:S13]  /*1030*/  ISETP.NE.AND P3, PT, R0, 0x1, PT ;  /* 0x000000010000780c */ /* 0x002fda0003f65270 */
[----:B0-----:R-:W0:Y:S01]  /*1040*/  @P3 LDC R3, c[0x0][0x10] ;  /* 0x00000400ff033b82 */ /* 0x001e220000000800 */
[----:B------:R-:W-:Y:S02]  /*1050*/  @P3 IMAD.MOV.U32 R17, RZ, RZ, RZ ;  /* 0x000000ffff113224 */ /* 0x000fe400078e00ff */
[----:B------:R-:W-:-:S05]  /*1060*/  @P3 IMAD.MOV.U32 R5, RZ, RZ, RZ ;  /* 0x000000ffff053224 */ /* 0x000fca00078e00ff */
[----:B------:R-:W1:Y:S01]  /*1070*/  @!P3 LDC R9, c[0x0][0xc] ;  /* 0x00000300ff09bb82 */ /* 0x000e620000000800 */
[----:B------:R-:W-:Y:S01]  /*1080*/  ULDC UR6, c[0x0][0xc] ;  /* 0x0000030000067ab9 */ /* 0x000fe20000000800 */
[----:B------:R-:W-:Y:S02]  /*1090*/  ULDC UR7, c[0x0][0x10] ;  /* 0x0000040000077ab9 */ /* 0x000fe40000000800 */
[----:B------:R-:W-:-:S04]  /*10a0*/  UIMAD.WIDE.U32 UR6, UR6, UR7, URZ ;  /* 0x00000007060672a5 */ /* 0x000fc8000f8e003f */
[----:B------:R-:W3:Y:S01]  /*10b0*/  LDC R8, c[0x0][0x14] ;  /* 0x00000500ff087b82 */ /* 0x000ee20000000800 */
[----:B0-----:R-:W-:Y:S01]  /*10c0*/  @P3 IMAD.WIDE.U32 R2, R3, UR13, R16 ;  /* 0x0000000d03023c25 */ /* 0x001fe2000f8e0010 */
[----:B------:R-:W-:-:S03]  /*10d0*/  USHF.R.S32.HI UR13, URZ, 0x5, UR9 ;  /* 0x000000053f0d7899 */ /* 0x000fc60008011409 */
[----:B------:R-:W-:Y:S02]  /*10e0*/  @P3 IMAD.IADD R3, R3, 0x1, R5 ;  /* 0x0000000103033824 */ /* 0x000fe400078e0205 */
[----:B------:R-:W-:Y:S02]  /*10f0*/  IMAD.MOV.U32 R5, RZ, RZ, RZ ;  /* 0x000000ffff057224 */ /* 0x000fe400078e00ff */
[----:B-1----:R-:W-:-:S04]  /*1100*/  @!P3 IMAD.WIDE.U32 R4, R16, R9, R4 ;  /* 0x000000091004b225 */ /* 0x002fc800078e0004 */
[----:B------:R-:W-:Y:S02]  /*1110*/  @!P3 IMAD.MOV.U32 R2, RZ, RZ, R4 ;  /* 0x000000ffff02b224 */ /* 0x000fe400078e0004 */
[C---:B---3--:R-:W-:Y:S02]  /*1120*/  IMAD R13, R8.reuse, UR7, RZ ;  /* 0x00000007080d7c24 */ /* 0x048fe4000f8e02ff */
[----:B------:R-:W-:Y:S01]  /*1130*/  IMAD.WIDE.U32 R8, R8, UR6, RZ ;  /* 0x0000000608087c25 */ /* 0x000fe2000f8e00ff */
[----:B------:R-:W-:-:S03]  /*1140*/  ULDC.64 UR6, c[0x0][0x650] ;  /* 0x0001940000067ab9 */ /* 0x000fc60000000a00 */
[----:B------:R-:W-:Y:S02]  /*1150*/  @!P3 IMAD.MOV.U32 R3, RZ, RZ, R5 ;  /* 0x000000ffff03b224 */ /* 0x000fe400078e0005 */
[----:B------:R-:W-:Y:S01]  /*1160*/  IMAD.IADD R0, R9, 0x1, R13 ;  /* 0x0000000109007824 */ /* 0x000fe200078e020d */
[----:B------:R-:W-:Y:S06]  /*1170*/  @P1 BRA `(.L_x_12) ;  /* 0x0000000000281947 */ /* 0x000fec0003800000 */
[----:B------:R-:W-:Y:S01]  /*1180*/  UIMAD.WIDE.U32 UR4, UR13, -0x45306eb3, URZ ;  /* 0xbacf914d0d0478a5 */ /* 0x000fe2000f8e003f */
[----:B------:R-:W-:Y:S01]  /*1190*/  IADD3 R2, P1, R2, R8, RZ ;  /* 0x0000000802027210 */ /* 0x000fe20007f3e0ff */
[----:B------:R-:W-:Y:S02]  /*11a0*/  UISETP.GE.U32.AND UP0, UPT, UR13, 0x25, UPT ;  /* 0x000000250d00788c */ /* 0x000fe4000bf06070 */
[----:B------:R-:W-:Y:S02]  /*11b0*/  UIADD3 UR4, -UR5, UR13, URZ ;  /* 0x0000000d05047290 */ /* 0x000fe4000fffe13f */
[----:B------:R-:W-:Y:S02]  /*11c0*/  IMAD.X R3, R0, 0x1, R3, P1 ;  /* 0x0000000100037824 */ /* 0x000fe400008e0603 */
[----:B------:R-:W-:-:S04]  /*11d0*/  ULEA.HI UR4, UR4, UR5, URZ, 0x1f ;  /* 0x0000000504047291 */ /* 0x000fc8000f8ff83f */
[----:B------:R-:W-:-:S03]  /*11e0*/  USHF.R.U32.HI UR5, URZ, 0x5, UR4 ;  /* 0x000000053f057899 */ /* 0x000fc60008011604 */
[----:B------:R-:W-:Y:S01]  /*11f0*/  UMOV UR4, URZ ;  /* 0x0000003f00047c82 */ /* 0x000fe20008000000 */
[----:B------:R-:W-:Y:S02]  /*1200*/  @UP0 ULOP3.LUT UR4, UR5, 0x1, URZ, 0xc0, !UPT ;  /* 0x0000000105040892 */ /* 0x000fe4000f8ec03f */
[----:B------:R-:W-:-:S12]  /*1210*/  UIMAD UR5, UR5, -0x25, UR13 ;  /* 0xffffffdb050578a4 */ /* 0x000fd8000f8e020d */
.L_x_12:
[----:B------:R-:W-:Y:S01]  /*1220*/  ISETP.GE.U32.AND P1, PT, R2, UR6, PT ;  /* 0x0000000602007c0c */ /* 0x000fe2000bf26070 */
[----:B------:R-:W-:Y:S01]  /*1230*/  IMAD.MOV.U32 R6, RZ, RZ, -0x1 ;  /* 0xffffffffff067424 */ /* 0x000fe200078e00ff */
[----:B------:R-:W-:Y:S01]  /*1240*/  PRMT R13, RZ, 0x7610, R13 ;  /* 0x00007610ff0d7816 */ /* 0x000fe2000000000d */
[----:B------:R-:W-:Y:S01]  /*1250*/  IMAD.MOV.U32 R5, RZ, RZ, -0x1 ;  /* 0xffffffffff057424 */ /* 0x000fe200078e00ff */
[----:B------:R-:W-:Y:S01]  /*1260*/  ISETP.GE.U32.AND.EX P1, PT, R3, UR7, PT, P1 ;  /* 0x0000000703007c0c */ /* 0x000fe2000bf26110 */
[----:B------:R-:W-:-:S12]  /*1270*/  IMAD.MOV.U32 R4, RZ, RZ, -0x1 ;  /* 0xffffffffff047424 */ /* 0x000fd800078e00ff */
[----:B------:R-:W-:Y:S05]  /*1280*/  @P1 BRA `(.L_x_13) ;  /* 0x0000000400241947 */ /* 0x000fea0003800000 */
[----:B------:R-:W0:Y:S01]  /*1290*/  LDC.64 R28, c[0x0][0x628] ;  /* 0x00018a00ff1c7b82 */ /* 0x000e220000000a00 */
[----:B------:R-:W-:Y:S02]  /*12a0*/  IMAD.MOV.U32 R4, RZ, RZ, R2 ;  /* 0x000000ffff047224 */ /* 0x000fe400078e0002 */
[----:B------:R-:W-:-:S05]  /*12b0*/  IMAD.MOV.U32 R5, RZ, RZ, R3 ;  /* 0x000000ffff057224 */ /* 0x000fca00078e0003 */
[----:B------:R-:W1:Y:S08]  /*12c0*/  LDC R6, c[0x0][0x630] ;  /* 0x00018c00ff067b82 */ /* 0x000e700000000800 */
[----:B------:R-:W3:Y:S01]  /*12d0*/  LDC.64 R30, c[0x0][0x620] ;  /* 0x00018800ff1e7b82 */ /* 0x000ee20000000a00 */
[----:B0-----:R-:W-:-:S04]  /*12e0*/  ISETP.NE.U32.AND P1, PT, R28, RZ, PT ;  /* 0x000000ff1c00720c */ /* 0x001fc80003f25070 */
[----:B------:R-:W-:-:S13]  /*12f0*/  ISETP.NE.AND.EX P1, PT, R29, RZ, PT, P1 ;  /* 0x000000ff1d00720c */ /* 0x000fda0003f25310 */
[----:B-1-3--:R-:W-:Y:S05]  /*1300*/  @!P1 BRA `(.L_x_14) ;  /* 0x0000000000289947 */ /* 0x00afea0003800000 */
[----:B------:R-:W0:Y:S02]  /*1310*/  LDC R13, c[0x0][0x634] ;  /* 0x00018d00ff0d7b82 */ /* 0x000e240000000800 */
[----:B0-----:R-:W-:-:S05]  /*1320*/  IADD3 R13, P1, R2, R13, RZ ;  /* 0x0000000d020d7210 */ /* 0x001fca0007f3e0ff */
[----:B------:R-:W-:-:S04]  /*1330*/  IMAD.X R27, RZ, RZ, R3, P1 ;  /* 0x000000ffff1b7224 */ /* 0x000fc800008e0603 */
[----:B------:R-:W-:-:S04]  /*1340*/  IMAD.WIDE.U32 R4, R27, R28, RZ ;  /* 0x0000001c1b047225 */ /* 0x000fc800078e00ff */
[----:B------:R-:W-:-:S04]  /*1350*/  IMAD.WIDE.U32 R18, P1, R13, R29, R4 ;  /* 0x0000001d0d127225 */ /* 0x000fc80007820004 */
[----:B------:R-:W-:-:S04]  /*1360*/  IMAD.WIDE.U32 R4, R13, R28, RZ ;  /* 0x0000001c0d047225 */ /* 0x000fc800078e00ff */
[----:B------:R-:W-:Y:S01]  /*1370*/  IMAD.X R21, RZ, RZ, RZ, P1 ;  /* 0x000000ffff157224 */ /* 0x000fe200008e06ff */
[----:B------:R-:W-:Y:S01]  /*1380*/  IADD3 RZ, P1, R5, R18, RZ ;  /* 0x0000001205ff7210 */ /* 0x000fe20007f3e0ff */
[----:B------:R-:W-:-:S04]  /*1390*/  IMAD.MOV.U32 R20, RZ, RZ, R19 ;  /* 0x000000ffff147224 */ /* 0x000fc800078e0013 */
[----:B------:R-:W-:-:S08]  /*13a0*/  IMAD.WIDE.U32.X R4, R27, R29, R20, P1 ;  /* 0x0000001d1b047225 */ /* 0x000fd000008e0414 */
.L_x_14:
[----:B------:R-:W0:Y:S01]  /*13b0*/  LDC.64 R32, c[0x0][0x640] ;  /* 0x00019000ff207b82 */ /* 0x000e220000000a00 */
[-CC-:B------:R-:W-:Y:S01]  /*13c0*/  SHF.R.U64 R37, R4, R6.reuse, R5.reuse ;  /* 0x0000000604257219 */ /* 0x180fe20000001205 */
[----:B------:R-:W-:Y:S01]  /*13d0*/  IMAD.MOV.U32 R35, RZ, RZ, 0x1 ;  /* 0x00000001ff237424 */ /* 0x000fe200078e00ff */
[----:B------:R-:W-:Y:S02]  /*13e0*/  SHF.R.U32.HI R4, RZ, R6, R5 ;  /* 0x00000006ff047219 */ /* 0x000fe40000011605 */
[----:B------:R-:W-:-:S03]  /*13f0*/  IADD3 R13, P1, RZ, -R37, RZ ;  /* 0x80000025ff0d7210 */ /* 0x000fc60007f3e0ff */
[----:B------:R-:W1:Y:S02]  /*1400*/  LDC R18, c[0x0][0x618] ;  /* 0x00018600ff127b82 */ /* 0x000e640000000800 */
[----:B------:R-:W-:-:S04]  /*1410*/  IMAD.X R5, RZ, RZ, ~R4, P1 ;  /* 0x000000ffff057224 */ /* 0x000fc800008e0e04 */
[-C--:B------:R-:W-:Y:S02]  /*1420*/  IMAD R6, R5, R30.reuse, RZ ;  /* 0x0000001e05067224 */ /* 0x080fe400078e02ff */
[----:B------:R-:W3:Y:S01]  /*1430*/  LDC R19, c[0x0][0x608] ;  /* 0x00018200ff137b82 */ /* 0x000ee20000000800 */
[----:B------:R-:W-:-:S04]  /*1440*/  IMAD.WIDE.U32 R4, R13, R30, R2 ;  /* 0x0000001e0d047225 */ /* 0x000fc800078e0002 */
[----:B------:R-:W-:-:S03]  /*1450*/  IMAD R13, R13, R31, R6 ;  /* 0x0000001f0d0d7224 */ /* 0x000fc600078e0206 */
[----:B------:R-:W2:Y:S01]  /*1460*/  LDC R28, c[0x0][0x658] ;  /* 0x00019600ff1c7b82 */ /* 0x000ea20000000800 */
[----:B------:R-:W-:Y:S01]  /*1470*/  IMAD.IADD R5, R5, 0x1, R13 ;  /* 0x0000000105057824 */ /* 0x000fe200078e020d */
[----:B0-----:R-:W-:Y:S01]  /*1480*/  ISETP.NE.U32.AND P1, PT, R32, RZ, PT ;  /* 0x000000ff2000720c */ /* 0x001fe20003f25070 */
[----:B------:R-:W-:-:S03]  /*1490*/  IMAD.MOV.U32 R13, RZ, RZ, -0x1 ;  /* 0xffffffffff0d7424 */ /* 0x000fc600078e00ff */
[----:B------:R-:W-:Y:S02]  /*14a0*/  ISETP.NE.AND.EX P1, PT, R33, RZ, PT, P1 ;  /* 0x000000ff2100720c */ /* 0x000fe40003f25310 */
[----:B------:R-:W0:Y:S01]  /*14b0*/  LDC R31, c[0x0][0x600] ;  /* 0x00018000ff1f7b82 */ /* 0x000e220000000800 */
[-CC-:B-1----:R-:W-:Y:S02]  /*14c0*/  SHF.R.U64 R29, R4, R18.reuse, R5.reuse ;  /* 0x00000012041d7219 */ /* 0x182fe40000001205 */
[----:B------:R-:W-:-:S05]  /*14d0*/  SHF.R.U32.HI R4, RZ, R18, R5 ;  /* 0x00000012ff047219 */ /* 0x000fca0000011605 */
[----:B------:R-:W1:Y:S01]  /*14e0*/  LDC R30, c[0x0][0x648] ;  /* 0x00019200ff1e7b82 */ /* 0x000e620000000800 */
[-CC-:B---3--:R-:W-:Y:S02]  /*14f0*/  SHF.R.U64 R39, R29, R19.reuse, R4.reuse ;  /* 0x000000131d277219 */ /* 0x188fe40000001204 */
[----:B------:R-:W-:-:S05]  /*1500*/  SHF.R.U32.HI R5, RZ, R19, R4 ;  /* 0x00000013ff057219 */ /* 0x000fca0000011604 */
[----:B------:R-:W3:Y:S01]  /*1510*/  LDC R34, c[0x0][0x638] ;  /* 0x00018e00ff227b82 */ /* 0x000ee20000000800 */
[-C--:B--2---:R-:W-:Y:S02]  /*1520*/  SHF.L.U32 R4, R13, R28.reuse, RZ ;  /* 0x0000001c0d047219 */ /* 0x084fe400000006ff */
[--C-:B------:R-:W-:Y:S02]  /*1530*/  SHF.R.U64 R38, R39, R28, R5.reuse ;  /* 0x0000001c27267219 */ /* 0x100fe40000001205 */
[----:B------:R-:W-:Y:S02]  /*1540*/  LOP3.LUT R6, RZ, R4, RZ, 0x33, !PT ;  /* 0x00000004ff067212 */ /* 0x000fe400078e33ff */
[----:B------:R-:W-:Y:S01]  /*1550*/  SHF.R.U32.HI R5, RZ, R28, R5 ;  /* 0x0000001cff057219 */ /* 0x000fe20000011605 */
[----:B------:R-:W2:Y:S01]  /*1560*/  LDC R36, c[0x0][0x610] ;  /* 0x00018400ff247b82 */ /* 0x000ea20000000800 */
[----:B------:R-:W-:Y:S01]  /*1570*/  IMAD.MOV.U32 R4, RZ, RZ, R38 ;  /* 0x000000ffff047224 */ /* 0x000fe200078e0026 */
[----:B------:R-:W-:Y:S06]  /*1580*/  @!P1 BRA `(.L_x_15) ;  /* 0x0000000000289947 */ /* 0x000fec0003800000 */
[----:B------:R-:W4:Y:S02]  /*1590*/  LDC R13, c[0x0][0x64c] ;  /* 0x00019300ff0d7b82 */ /* 0x000f240000000800 */
[----:B----4-:R-:W-:-:S05]  /*15a0*/  IADD3 R13, P1, R38, R13, RZ ;  /* 0x0000000d260d7210 */ /* 0x010fca0007f3e0ff */
        /* <DEDUP_REMOVED lines=8> */
.L_x_15:
[----:B-1----:R-:W-:Y:S01]  /*1630*/  SHF.R.U64 R13, R4, R30, R5 ;  /* 0x0000001e040d7219 */ /* 0x002fe20000001205 */
[----:B------:R-:W-:Y:S01]  /*1640*/  @P3 IMAD R24, R25, R26, R16 ;  /* 0x0000001a19183224 */ /* 0x000fe200078e0210 */
[----:B------:R-:W-:Y:S01]  /*1650*/  LOP3.LUT R5, R39, R6, RZ, 0xc0, !PT ;  /* 0x0000000627057212 */ /* 0x000fe200078ec0ff */
[----:B0-----:R-:W-:Y:S01]  /*1660*/  VIADD R6, R31, 0xffffffff ;  /* 0xffffffff1f067836 */ /* 0x001fe20000000000 */
[----:B------:R-:W-:Y:S01]  /*1670*/  SHF.L.U32 R4, R35, R28, RZ ;  /* 0x0000001c23047219 */ /* 0x000fe200000006ff */
[----:B------:R-:W-:-:S03]  /*1680*/  IMAD.MOV R17, RZ, RZ, -R13 ;  /* 0x000000ffff117224 */ /* 0x000fc600078e0a0d */
[----:B------:R-:W-:Y:S01]  /*1690*/  LOP3.LUT R29, R29, R6, RZ, 0xc0, !PT ;  /* 0x000000061d1d7212 */ /* 0x000fe200078ec0ff */
[----:B------:R-:W-:Y:S02]  /*16a0*/  IMAD R5, R4, R13, R5 ;  /* 0x0000000d04057224 */ /* 0x000fe400078e0205 */
[----:B---3--:R-:W-:Y:S02]  /*16b0*/  IMAD R4, R17, R34, R38 ;  /* 0x0000002211047224 */ /* 0x008fe400078e0226 */
[----:B--2---:R-:W-:Y:S02]  /*16c0*/  IMAD R6, R5, R36, R24 ;  /* 0x0000002405067224 */ /* 0x004fe400078e0218 */
[----:B------:R-:W-:Y:S02]  /*16d0*/  IMAD R17, R4, R31, R29 ;  /* 0x0000001f04117224 */ /* 0x000fe400078e021d */
[----:B------:R-:W-:Y:S02]  /*16e0*/  IMAD.MOV.U32 R13, RZ, RZ, 0x1 ;  /* 0x00000001ff0d7424 */ /* 0x000fe400078e00ff */
[----:B------:R-:W-:Y:S01]  /*16f0*/  IMAD.MOV.U32 R4, RZ, RZ, R37 ;  /* 0x000000ffff047224 */ /* 0x000fe200078e0025 */
[----:B------:R-:W-:-:S02]  /*1700*/  SEL R5, R17, R6, !P3 ;  /* 0x0000000611057207 */ /* 0x000fc40005800000 */
[----:B------:R-:W-:-:S07]  /*1710*/  SEL R6, R6, R17, !P3 ;  /* 0x0000001106067207 */ /* 0x000fce0005800000 */
.L_x_13:
[----:B------:R-:W-:Y:S05]  /*1720*/  @!P4 BRA `(.L_x_16) ;  /* 0x00000000000cc947 */ /* 0x000fea0003800000 */
[----:B------:R-:W-:Y:S01]  /*1730*/  UCGABAR_WAIT ;  /* 0x0000000000007dc7 */ /* 0x000fe20008000000 */
[----:B------:R-:W-:Y:S01]  /*1740*/  CCTL.IVALL ;  /* 0x00000000ff00798f */ /* 0x000fe20002000000 */
[----:B------:R-:W-:Y:S05]  /*1750*/  BRA `(.L_x_17) ;  /* 0x0000000000047947 */ /* 0x000fea0003800000 */
.L_x_16:
[----:B------:R-:W-:Y:S06]  /*1760*/  BAR.SYNC.DEFER_BLOCKING 0x0 ;  /* 0x0000000000007b1d */ /* 0x000fec0000010000 */
.L_x_17:
[----:B------:R-:W-:Y:S05]  /*1770*/  @!P2 BRA `(.L_x_18) ;  /* 0x0000006c004ca947 */ /* 0x000fea0003800000 */
[----:B------:R-:W-:-:S13]  /*1780*/  ISETP.GT.U32.AND P1, PT, R40, 0x1, PT ;  /* 0x000000012800780c */ /* 0x000fda0003f24070 */
[----:B------:R-:W-:Y:S05]  /*1790*/  @P1 EXIT ;  /* 0x000000000000194d */ /* 0x000fea0003800000 */
.L_x_19:
[----:B------:R-:W-:-:S08]  /*17a0*/  NOP ;  /* 0x0000000000007918 */ /* 0x000fd00000000000 */
[----:B------:R-:W0:Y:S02]  /*17b0*/  USETMAXREG.TRY_ALLOC.CTAPOOL UP0, 0xe8 ;  /* 0x000000e8000079c8 */ /* 0x000e240008000600 */
[----:B0-----:R-:W-:-:S13]  /*17c0*/  PLOP3.LUT P1, PT, PT, PT, UP0, 0x80, 0x0 ;  /* 0x000000000000781c */ /* 0x001fda0003f2f008 */
[----:B------:R-:W-:Y:S05]  /*17d0*/  @!P1 BRA `(.L_x_19) ;  /* 0xfffffffc00f09947 */ /* 0x000fea000383ffff */
[----:B------:R-:W-:-:S13]  /*17e0*/  LOP3.LUT P1, RZ, R13, 0xff, RZ, 0xc0, !PT ;  /* 0x000000ff0dff7812 */ /* 0x000fda000782c0ff */
[----:B------:R-:W-:Y:S05]  /*17f0*/  @!P1 EXIT ;  /* 0x000000000000994d */ /* 0x000fea0003800000 */
[----:B------:R-:W0:Y:S01]  /*1800*/  S2UR UR6, SR_CgaCtaId ;  /* 0x00000000000679c3 */ /* 0x000e220000008800 */
[CC--:B------:R-:W-:Y:S01]  /*1810*/  LEA.HI R13, R23.reuse, R14.reuse, RZ, 0x2 ;  /* 0x0000000e170d7211 */ /* 0x0c0fe200078f10ff */
[----:B------:R-:W-:Y:S01]  /*1820*/  UIADD3 UR7, UR11, -0x1, URZ ;  /* 0xffffffff0b077890 */ /* 0x000fe2000fffe03f */
[----:B------:R-:W-:Y:S01]  /*1830*/  LEA.HI R23, R23, R14, RZ, 0x5 ;  /* 0x0000000e17177211 */ /* 0x000fe200078f28ff */
[----:B------:R-:W-:Y:S01]  /*1840*/  UMOV UR9, 0x400 ;  /* 0x0000040000097882 */ /* 0x000fe20000000000 */
[--C-:B------:R-:W-:Y:S01]  /*1850*/  SHF.R.S32.HI R16, RZ, 0x2, R13.reuse ;  /* 0x00000002ff107819 */ /* 0x100fe2000001140d */
[----:B------:R-:W-:Y:S01]  /*1860*/  UISETP.LT.AND UP0, UPT, UR13, 0x1, UPT ;  /* 0x000000010d00788c */ /* 0x000fe2000bf01270 */
[----:B------:R-:W-:Y:S01]  /*1870*/  SHF.R.S32.HI R15, RZ, 0x1f, R13 ;  /* 0x0000001fff0f7819 */ /* 0x000fe2000001140d */
[----:B------:R-:W-:Y:S01]  /*1880*/  USHF.L.U32 UR15, UR13, 0x1, URZ ;  /* 0x000000010d0f7899 */ /* 0x000fe2000800063f */
[----:B------:R-:W-:Y:S01]  /*1890*/  SHF.R.S32.HI R23, RZ, 0x5, R23 ;  /* 0x00000005ff177819 */ /* 0x000fe20000011417 */
[----:B------:R-:W-:Y:S01]  /*18a0*/  USEL UR10, UR13, 0x1, UP0 ;  /* 0x000000010d0a7887 */ /* 0x000fe20008000000 */
[----:B------:R-:W-:Y:S01]  /*18b0*/  LEA.HI R15, R15, R16, RZ, 0x3 ;  /* 0x000000100f0f7211 */ /* 0x000fe200078f18ff */
[----:B------:R-:W-:Y:S01]  /*18c0*/  UISETP.NE.AND UP0, UPT, UR7, URZ, UPT ;  /* 0x0000003f0700728c */ /* 0x000fe2000bf05270 */
[----:B------:R-:W-:Y:S01]  /*18d0*/  LOP3.LUT R13, R13, 0xfffffffc, RZ, 0xc0, !PT ;  /* 0xfffffffc0d0d7812 */ /* 0x000fe200078ec0ff */
[----:B------:R-:W-:Y:S01]  /*18e0*/  UIADD3 UR10, -UR10, UR13, URZ ;  /* 0x0000000d0a0a7290 */ /* 0x000fe2000fffe13f */
[----:B------:R-:W-:-:S02]  /*18f0*/  LOP3.LUT R15, R15, 0xfffffff8, RZ, 0xc0, !PT ;  /* 0xfffffff80f0f7812 */ /* 0x000fc400078ec0ff */
[----:B------:R-:W-:Y:S01]  /*1900*/  LOP3.LUT R149, R7, 0x1, RZ, 0xfc, !PT ;  /* 0x0000000107957812 */ /* 0x000fe200078efcff */
[----:B------:R-:W-:Y:S02]  /*1910*/  IMAD.IADD R13, R14, 0x1, -R13 ;  /* 0x000000010e0d7824 */ /* 0x000fe400078e0a0d */
[----:B------:R-:W-:Y:S01]  /*1920*/  IMAD.IADD R16, R16, 0x1, -R15 ;  /* 0x0000000110107824 */ /* 0x000fe200078e0a0f */
[----:B0-----:R-:W-:-:S04]  /*1930*/  ULEA UR9, UR6, UR9, 0x18 ;  /* 0x0000000906097291 */ /* 0x001fc8000f8ec03f */
[--C-:B------:R-:W-:Y:S01]  /*1940*/  SHF.R.S32.HI R17, RZ, 0x1f, R16.reuse ;  /* 0x0000001fff117819 */ /* 0x100fe20000011410 */
[----:B------:R-:W-:Y:S01]  /*1950*/  USHF.L.U32 UR6, UR7, 0x3, URZ ;  /* 0x0000000307067899 */ /* 0x000fe2000800063f */
[C-C-:B------:R-:W-:Y:S01]  /*1960*/  IMAD R18, R23.reuse, -0x10, -R16.reuse ;  /* 0xfffffff017127824 */ /* 0x140fe200078e0a10 */
[----:B------:R-:W-:Y:S02]  /*1970*/  USEL UR7, URZ, 0x1, UP0 ;  /* 0x000000013f077887 */ /* 0x000fe40008000000 */
[----:B------:R-:W-:Y:S01]  /*1980*/  ULOP3.LUT UR6, UR6, 0x8, URZ, 0xc0, !UPT ;  /* 0x0000000806067892 */ /* 0x000fe2000f8ec03f */
[----:B------:R-:W-:Y:S01]  /*1990*/  IMAD.WIDE R14, R23, 0x10, R16 ;  /* 0x00000010170e7825 */ /* 0x000fe200078e0210 */
[----:B------:R-:W-:Y:S02]  /*19a0*/  UIADD3 UR22, UR9, 0x260, URZ ;  /* 0x0000026009167890 */ /* 0x000fe4000fffe03f */
[----:B------:R-:W-:Y:S01]  /*19b0*/  ULOP3.LUT UR23, UR6, 0x8, URZ, 0x3c, !UPT ;  /* 0x0000000806177892 */ /* 0x000fe2000f8e3c3f */
[----:B------:R-:W-:Y:S01]  /*19c0*/  IMAD.U32 R150, RZ, RZ, UR7 ;  /* 0x00000007ff967e24 */ /* 0x000fe2000f8e00ff */
[----:B------:R-:W-:-:S02]  /*19d0*/  ULOP3.LUT UR12, UR6, 0x18, URZ, 0x3c, !UPT ;  /* 0x00000018060c7892 */ /* 0x000fc4000f8e3c3f */
[----:B------:R-:W-:Y:S01]  /*19e0*/  ULEA UR11, UR11, UR22, 0x3 ;  /* 0x000000160b0b7291 */ /* 0x000fe2000f8e183f */
[----:B------:R-:W-:Y:S02]  /*19f0*/  ULDC UR6, c[0x0][0x284] ;  /* 0x0000a10000067ab9 */ /* 0x000fe40000000800 */
[----:B------:R-:W-:-:S09]  /*1a00*/  VIADD R16, R18, UR6 ;  /* 0x0000000612107c36 */ /* 0x000fd20008000000 */
.L_x_176:
[----:B------:R-:W-:Y:S01]  /*1a10*/  SHF.L.U32 R17, R150, 0x1f, RZ ;  /* 0x0000001f96117819 */ /* 0x000fe200000006ff */
[----:B------:R-:W0:Y:S01]  /*1a20*/  LDC R18, c[0x0][0x28c] ;  /* 0x0000a300ff127b82 */ /* 0x000e220000000800 */
[----:B------:R-:W-:Y:S01]  /*1a30*/  UMOV UR6, URZ ;  /* 0x0000003f00067c82 */ /* 0x000fe20008000000 */
[----:B------:R-:W-:Y:S01]  /*1a40*/  UMOV UR14, UR5 ;  /* 0x00000005000e7c82 */ /* 0x000fe20008000000 */
[----:B-1----:R-:W1:Y:S01]  /*1a50*/  SYNCS.PHASECHK.TRANS64.TRYWAIT P1, [UR11+-0x8], R17 ;  /* 0xfffff811ff0075a7 */ /* 0x002e62000802014b */
[----:B0-----:R-:W-:Y:S01]  /*1a60*/  ISETP.GE.AND P2, PT, R18, 0x1, PT ;  /* 0x000000011200780c */ /* 0x001fe20003f46270 */
[----:B-1-34-:R-:W-:-:S12]  /*1a70*/  @!P1 BRA `(.L_x_20) ;  /* 0x0000008c00349947 */ /* 0x01afd80003800000 */
.L_x_231:
[----:B------:R-:W-:Y:S01]  /*1a80*/  UMOV UR7, URZ ;  /* 0x0000003f00077c82 */ /* 0x000fe20008000000 */
[----:B------:R-:W-:Y:S01]  /*1a90*/  UMOV UR8, URZ ;  /* 0x0000003f00087c82 */ /* 0x000fe20008000000 */
[----:B------:R-:W-:Y:S02]  /*1aa0*/  CS2R R88, SRZ ;  /* 0x0000000000587805 */ /* 0x000fe4000001ff00 */
[----:B------:R-:W-:Y:S01]  /*1ab0*/  CS2R R22, SRZ ;  /* 0x0000000000167805 */ /* 0x000fe2000001ff00 */
[----:B0-----:R-:W-:Y:S01]  /*1ac0*/  IMAD.MOV.U32 R17, RZ, RZ, RZ ;  /* 0x000000ffff117224 */ /* 0x001fe200078e00ff */
[----:B------:R-:W-:Y:S02]  /*1ad0*/  CS2R R90, SRZ ;  /* 0x00000000005a7805 */ /* 0x000fe4000001ff00 */
[----:B------:R-:W-:Y:S02]  /*1ae0*/  CS2R R92, SRZ ;  /* 0x00000000005c7805 */ /* 0x000fe4000001ff00 */
[----:B------:R-:W-:-:S02]  /*1af0*/  CS2R R94, SRZ ;  /* 0x00000000005e7805 */ /* 0x000fc4000001ff00 */
[----:B------:R-:W-:Y:S02]  /*1b00*/  CS2R R96, SRZ ;  /* 0x0000000000607805 */ /* 0x000fe4000001ff00 */
[----:B------:R-:W-:Y:S02]  /*1b10*/  CS2R R98, SRZ ;  /* 0x0000000000627805 */ /* 0x000fe4000001ff00 */
[----:B------:R-:W-:Y:S02]  /*1b20*/  CS2R R100, SRZ ;  /* 0x0000000000647805 */ /* 0x000fe4000001ff00 */
        /* <DEDUP_REMOVED lines=22> */
[----:B------:R-:W-:Y:S01]  /*1c90*/  CS2R R146, SRZ ;  /* 0x0000000000927805 */ /* 0x000fe2000001ff00 */
[----:B------:R-:W-:Y:S01]  /*1ca0*/  IMAD.MOV.U32 R148, RZ, RZ, RZ ;  /* 0x000000ffff947224 */ /* 0x000fe200078e00ff */
[----:B------:R-:W-:Y:S01]  /*1cb0*/  CS2R R24, SRZ ;  /* 0x0000000000187805 */ /* 0x000fe2000001ff00 */
[----:B------:R-:W-:Y:S01]  /*1cc0*/  IMAD.U32 R151, RZ, RZ, UR4 ;  /* 0x00000004ff977e24 */ /* 0x000fe2000f8e00ff */
        /* <DEDUP_REMOVED lines=30> */
[----:B------:R-:W-:Y:S01]  /*1eb0*/  CS2R R86, SRZ ;  /* 0x0000000000567805 */ /* 0x000fe2000001ff00 */
[----:B------:R-:W-:Y:S06]  /*1ec0*/  @!P2 BRA `(.L_x_21) ;  /* 0x000000080028a947 */ /* 0x000fec0003800000 */
[----:B------:R-:W-:-:S13]  /*1ed0*/  ISETP.NE.AND P2, PT, R149, 0x3, PT ;  /* 0x000000039500780c */ /* 0x000fda0003f45270 */
[----:B------:R-:W-:Y:S05]  /*1ee0*/  @!P2 BRA `(.L_x_22) ;  /* 0x000000000004a947 */ /* 0x000fea0003800000 */
[----:B------:R-:W-:Y:S01]  /*1ef0*/  BPT.TRAP 0x1 ;  /* 0x000000040000795c */ /* 0x000fe20000300000 */
.L_x_22:
[----:B------:R-:W-:Y:S01]  /*1f00*/  ULEA UR6, UR5, UR9, 0x3 ;  /* 0x0000000905067291 */ /* 0x000fe2000f8e183f */
[----:B------:R-:W-:-:S05]  /*1f10*/  IMAD.U32 R17, RZ, RZ, UR4 ;  /* 0x00000004ff117e24 */ /* 0x000fca000f8e00ff */
[----:B------:R-:W-:-:S04]  /*1f20*/  SHF.L.U32 R17, R17, 0x1f, RZ ;  /* 0x0000001f11117819 */ /* 0x000fc800000006ff */
[----:B------:R0:W1:Y:S01]  /*1f30*/  SYNCS.PHASECHK.TRANS64.TRYWAIT P1, [UR6], R17 ;  /* 0x00000011ff0075a7 */ /* 0x0000620008020146 */
[----:B------:R-:W-:Y:S05]  /*1f40*/  @!P2 BRA `(.L_x_23) ;  /* 0x000000000004a947 */ /* 0x000fea0003800000 */
[----:B------:R-:W-:Y:S01]  /*1f50*/  BPT.TRAP 0x1 ;  /* 0x000000040000795c */ /* 0x000fe20000300000 */
.L_x_23:
[----:B-1----:R-:W-:Y:S05]  /*1f60*/  @P1 BRA `(.L_x_24) ;  /* 0x0000000000081947 */ /* 0x002fea0003800000 */
[----:B------:R-:W1:Y:S02]  /*1f70*/  SYNCS.PHASECHK.TRANS64.TRYWAIT P1, [UR6], R17 ;  /* 0x00000011ff0075a7 */ /* 0x000e640008020146 */
[----:B-1----:R-:W-:Y:S05]  /*1f80*/  @!P1 BRA `(.L_x_25) ;  /* 0x0000008800089947 */ /* 0x002fea0003800000 */
.L_x_24:
[----:B------:R-:W-:Y:S01]  /*1f90*/  UIADD3 UR7, UR9, 0x12b80, URZ ;  /* 0x00012b8009077890 */ /* 0x000fe2000fffe03f */
[----:B------:R-:W-:Y:S01]  /*1fa0*/  WARPGROUP.ARRIVE ;  /* 0x00000000000079c5 */ /* 0x000fe20000000000 */
[----:B------:R-:W-:Y:S01]  /*1fb0*/  UIADD3 UR6, UR9, 0x380, URZ ;  /* 0x0000038009067890 */ /* 0x000fe2000fffe03f */
[----:B------:R-:W-:Y:S01]  /*1fc0*/  CS2R R88, SRZ ;  /* 0x0000000000587805 */ /* 0x000fe2000001ff00 */
[----:B------:R-:W-:Y:S01]  /*1fd0*/  USHF.R.U32.HI UR7, URZ, 0x4, UR7 ;  /* 0x000000043f077899 */ /* 0x000fe20008011607 */
[----:B------:R-:W-:Y:S01]  /*1fe0*/  CS2R R22, SRZ ;  /* 0x0000000000167805 */ /* 0x000fe2000001ff00 */
[----:B------:R-:W-:Y:S01]  /*1ff0*/  USHF.R.U32.HI UR6, URZ, 0x4, UR6 ;  /* 0x000000043f067899 */ /* 0x000fe20008011606 */
[----:B01----:R-:W-:Y:S01]  /*2000*/  IMAD.MOV.U32 R17, RZ, RZ, RZ ;  /* 0x000000ffff117224 */ /* 0x003fe200078e00ff */
[----:B------:R-:W-:Y:S01]  /*2010*/  ULOP3.LUT UR7, UR7, 0x3fff, URZ, 0xc0, !UPT ;  /* 0x00003fff07077892 */ /* 0x000fe2000f8ec03f */
[----:B------:R-:W-:Y:S01]  /*2020*/  CS2R R90, SRZ ;  /* 0x00000000005a7805 */ /* 0x000fe2000001ff00 */
[----:B------:R-:W-:Y:S01]  /*2030*/  ULOP3.LUT UR6, UR6, 0x3fff, URZ, 0xc0, !UPT ;  /* 0x00003fff06067892 */ /* 0x000fe2000f8ec03f */
[----:B------:R-:W-:Y:S01]  /*2040*/  CS2R R92, SRZ ;  /* 0x00000000005c7805 */ /* 0x000fe2000001ff00 */
[----:B------:R-:W-:Y:S01]  /*2050*/  ULOP3.LUT UR7, UR7, 0x10000, URZ, 0xfc, !UPT ;  /* 0x0001000007077892 */ /* 0x000fe2000f8efc3f */
[----:B------:R-:W-:Y:S01]  /*2060*/  CS2R R94, SRZ ;  /* 0x00000000005e7805 */ /* 0x000fe2000001ff00 */
[----:B------:R-:W-:Y:S01]  /*2070*/  ULOP3.LUT UR6, UR6, 0x10000, URZ, 0xfc, !UPT ;  /* 0x0001000006067892 */ /* 0x000fe2000f8efc3f */
[----:B------:R-:W-:Y:S01]  /*2080*/  CS2R R96, SRZ ;  /* 0x0000000000607805 */ /* 0x000fe2000001ff00 */
[----:B------:R-:W-:Y:S01]  /*2090*/  ULEA UR18, UR5, UR7, 0x8 ;  /* 0x0000000705127291 */ /* 0x000fe2000f8e403f */
[----:B------:R-:W-:Y:S01]  /*20a0*/  CS2R R98, SRZ ;  /* 0x0000000000627805 */ /* 0x000fe2000001ff00 */
[----:B------:R-:W-:Y:S01]  /*20b0*/  ULEA UR16, UR5, UR6, 0x7 ;  /* 0x0000000605107291 */ /* 0x000fe2000f8e383f */
[----:B------:R-:W-:Y:S01]  /*20c0*/  CS2R R100, SRZ ;  /* 0x0000000000647805 */ /* 0x000fe2000001ff00 */
[----:B------:R-:W-:Y:S01]  /*20d0*/  ULDC UR7, c[0x0][0x50c] ;  /* 0x0001430000077ab9 */ /* 0x000fe20000000800 */
[----:B------:R-:W-:Y:S01]  /*20e0*/  UMOV UR17, 0xc0000010 ;  /* 0xc000001000117882 */ /* 0x000fe20000000000 */
[----:B------:R-:W-:Y:S01]  /*20f0*/  UISETP.NE.AND UP0, UPT, UR7, 0x1, UPT ;  /* 0x000000010700788c */ /* 0x000fe2000bf05270 */
[----:B------:R-:W-:Y:S01]  /*2100*/  CS2R R102, SRZ ;  /* 0x0000000000667805 */ /* 0x000fe2000001ff00 */
[----:B------:R-:W-:Y:S01]  /*2110*/  UMOV UR19, 0xc0000010 ;  /* 0xc000001000137882 */ /* 0x000fe20000000000 */
[----:B------:R-:W-:Y:S01]  /*2120*/  UMOV UR6, 0x1 ;  /* 0x0000000100067882 */ /* 0x000fe20000000000 */
[----:B------:R-:W-:Y:S01]  /*2130*/  USEL UR7, URZ, 0x1, UP0 ;  /* 0x000000013f077887 */ /* 0x000fe20008000000 */
[----:B------:R-:W-:Y:S01]  /*2140*/  QGMMA.64x128x32.F32.E5M2.E5M2 R24, gdesc[UR16], RZ, !UPT, gsb0 ;  /* 0x01e00000101879f3 */ /* 0x000fe2000c0038ff */
[----:B------:R-:W-:-:S02]  /*2150*/  CS2R R104, SRZ ;  /* 0x0000000000687805 */ /* 0x000fc4000001ff00 */
[----:B------:R-:W-:Y:S02]  /*2160*/  CS2R R106, SRZ ;  /* 0x00000000006a7805 */ /* 0x000fe4000001ff00 */
[----:B------:R-:W-:Y:S02]  /*2170*/  CS2R R108, SRZ ;  /* 0x00000000006c7805 */ /* 0x000fe4000001ff00 */
[----:B------:R-:W-:Y:S02]  /*2180*/  CS2R R110, SRZ ;  /* 0x00000000006e7805 */ /* 0x000fe4000001ff00 */
[----:B------:R-:W-:Y:S02]  /*2190*/  ISETP.NE.AND P1, PT, RZ, UR7, PT ;  /* 0x00000007ff007c0c */ /* 0x000fe4000bf25270 */
        /* <DEDUP_REMOVED lines=18> */
[----:B------:R-:W-:Y:S01]  /*22c0*/  IMAD.MOV.U32 R148, RZ, RZ, RZ ;  /* 0x000000ffff947224 */ /* 0x000fe200078e00ff */
[----:B------:R-:W-:Y:S06]  /*22d0*/  @!P1 BRA `(.L_x_26) ;  /* 0x0000000400089947 */ /* 0x000fec0003800000 */
[----:B------:R-:W-:Y:S02]  /*22e0*/  WARPGROUP.DEPBAR.LE gsb0, 0x0 ;  /* 0x00008000000079c5 */ /* 0x000fe40000010000 */
[----:B------:R-:W-:-:S01]  /*22f0*/  FADD R147, RZ, R24 ;  /* 0x00000018ff937221 */ /* 0x000fc20000000000 */
[----:B------:R-:W-:Y:S01]  /*2300*/  FADD R148, RZ, R25 ;  /* 0x00000019ff947221 */ /* 0x000fe20000000000 */
        /* <DEDUP_REMOVED lines=62> */
[----:B------:R-:W-:-:S06]  /*26f0*/  UMOV UR6, URZ ;  /* 0x0000003f00067c82 */ /* 0x000fcc0008000000 */
.L_x_26:
[----:B------:R-:W-:-:S04]  /*2700*/  UIADD3 UR14, UR5, 0x1, URZ ;  /* 0x00000001050e7890 */ /* 0x000fc8000fffe03f */
[----:B------:R-:W-:-:S04]  /*2710*/  UISETP.NE.AND UP0, UPT, UR14, 0x25, UPT ;  /* 0x000000250e00788c */ /* 0x000fc8000bf05270 */
[----:B------:R-:W-:Y:S02]  /*2720*/  USEL UR8, URZ, 0x1, UP0 ;  /* 0x000000013f087887 */ /* 0x000fe40008000000 */
[----:B------:R-:W-:Y:S02]  /*2730*/  USEL UR14, UR14, URZ, UP0 ;  /* 0x0000003f0e0e7287 */ /* 0x000fe40008000000 */
[----:B------:R-:W-:-:S06]  /*2740*/  ULOP3.LUT UR8, UR4, UR8, URZ, 0x3c, !UPT ;  /* 0x0000000804087292 */ /* 0x000fcc000f8e3c3f */
[----:B------:R-:W-:Y:S01]  /*2750*/  IMAD.U32 R151, RZ, RZ, UR8 ;  /* 0x00000008ff977e24 */ /* 0x000fe2000f8e00ff */
[----:B------:R-:W-:-:S06]  /*2760*/  UMOV UR8, 0x1 ;  /* 0x0000000100087882 */ /* 0x000fcc0000000000 */
.L_x_21:
[----:B------:R-:W-:-:S06]  /*2770*/  UISETP.GE.AND UP0, UPT, UR10, 0x1, UPT ;  /* 0x000000010a00788c */ /* 0x000fcc000bf06270 */
[----:B------:R-:W-:-:S13]  /*2780*/  PLOP3.LUT P1, PT, PT, PT, UP0, 0x80, 0x0 ;  /* 0x000000000000781c */ /* 0x000fda0003f2f008 */
[----:B------:R-:W-:Y:S05]  /*2790*/  @!P1 BRA `(.L_x_27) ;  /* 0x0000000400f09947 */ /* 0x000fea0003800000 */
[----:B------:R-:W-:Y:S01]  /*27a0*/  IMAD.U32 R18, RZ, RZ, UR10 ;  /* 0x0000000aff127e24 */ /* 0x000fe2000f8e00ff */
[----:B------:R-:W-:Y:S01]  /*27b0*/  ULDC UR24, c[0x0][0x50c] ;  /* 0x0001430000187ab9 */ /* 0x000fe20000000800 */
[----:B------:R-:W-:-:S07]  /*27c0*/  IMAD.U32 R19, RZ, RZ, UR5 ;  /* 0x00000005ff137e24 */ /* 0x000fce000f8e00ff */
.L_x_35:
[----:B------:R-:W-:-:S13]  /*27d0*/  ISETP.NE.AND P2, PT, R149, 0x3, PT ;  /* 0x000000039500780c */ /* 0x000fda0003f45270 */
[----:B0-----:R-:W-:Y:S05]  /*27e0*/  @!P2 BRA `(.L_x_28) ;  /* 0x000000000004a947 */ /* 0x001fea0003800000 */
[----:B------:R-:W-:Y:S01]  /*27f0*/  BPT.TRAP 0x1 ;  /* 0x000000040000795c */ /* 0x000fe20000300000 */
.L_x_28:
[----:B------:R-:W-:Y:S01]  /*2800*/  ULEA UR16, UR14, UR9, 0x3 ;  /* 0x000000090e107291 */ /* 0x000fe2000f8e183f */
[----:B------:R-:W-:-:S08]  /*2810*/  SHF.L.U32 R20, R151, 0x1f, RZ ;  /* 0x0000001f97147819 */ /* 0x000fd000000006ff */
[----:B------:R0:W1:Y:S01]  /*2820*/  SYNCS.PHASECHK.TRANS64.TRYWAIT P1, [UR16], R20 ;  /* 0x00000014ff0075a7 */ /* 0x0000620008020150 */
[----:B------:R-:W-:Y:S05]  /*2830*/  @!P2 BRA `(.L_x_29) ;  /* 0x000000000004a947 */ /* 0x000fea0003800000 */
[----:B------:R-:W-:Y:S01]  /*2840*/  BPT.TRAP 0x1 ;  /* 0x000000040000795c */ /* 0x000fe20000300000 */
.L_x_29:
[----:B-1----:R-:W-:Y:S05]  /*2850*/  @P1 BRA `(.L_x_30) ;  /* 0x0000000000081947 */ /* 0x002fea0003800000 */
[----:B------:R-:W1:Y:S02]  /*2860*/  SYNCS.PHASECHK.TRANS64.TRYWAIT P1, [UR16], R20 ;  /* 0x00000014ff0075a7 */ /* 0x000e640008020150 */
[----:B-1----:R-:W-:Y:S05]  /*2870*/  @!P1 BRA `(.L_x_31) ;  /* 0x0000007c00e49947 */ /* 0x002fea0003800000 */
.L_x_30:
[----:B------:R-:W-:Y:S01]  /*2880*/  UIADD3 UR16, UR9, 0x380, URZ ;  /* 0x0000038009107890 */ /* 0x000fe2000fffe03f */
[----:B------:R-:W-:Y:S01]  /*2890*/  WARPGROUP.ARRIVE ;  /* 0x00000000000079c5 */ /* 0x000fe20000000000 */
[----:B------:R-:W-:Y:S02]  /*28a0*/  UIADD3 UR17, UR9, 0x12b80, URZ ;  /* 0x00012b8009117890 */ /* 0x000fe4000fffe03f */
[----:B------:R-:W-:Y:S02]  /*28b0*/  USHF.R.U32.HI UR16, URZ, 0x4, UR16 ;  /* 0x000000043f107899 */ /* 0x000fe40008011610 */
[----:B------:R-:W-:Y:S02]  /*28c0*/  USHF.R.U32.HI UR17, URZ, 0x4, UR17 ;  /* 0x000000043f117899 */ /* 0x000fe40008011611 */
[----:B------:R-:W-:Y:S02]  /*28d0*/  UISETP.NE.AND UP0, UPT, UR7, URZ, UPT ;  /* 0x0000003f0700728c */ /* 0x000fe4000bf05270 */
[----:B------:R-:W-:-:S02]  /*28e0*/  ULOP3.LUT UR16, UR16, 0x3fff, URZ, 0xc0, !UPT ;  /* 0x00003fff10107892 */ /* 0x000fc4000f8ec03f */
[----:B------:R-:W-:Y:S02]  /*28f0*/  ULOP3.LUT UR17, UR17, 0x3fff, URZ, 0xc0, !UPT ;  /* 0x00003fff11117892 */ /* 0x000fe4000f8ec03f */
[----:B------:R-:W-:Y:S02]  /*2900*/  USEL UR8, UR8, URZ, !UP0 ;  /* 0x0000003f08087287 */ /* 0x000fe4000c000000 */
[----:B------:R-:W-:Y:S02]  /*2910*/  ULOP3.LUT UR16, UR16, 0x10000, URZ, 0xfc, !UPT ;  /* 0x0001000010107892 */ /* 0x000fe4000f8efc3f */
[----:B------:R-:W-:Y:S02]  /*2920*/  ULOP3.LUT UR17, UR17, 0x10000, URZ, 0xfc, !UPT ;  /* 0x0001000011117892 */ /* 0x000fe4000f8efc3f */
[----:B------:R-:W-:Y:S02]  /*2930*/  UISETP.NE.U32.AND UP0, UPT, UR8, URZ, UPT ;  /* 0x0000003f0800728c */ /* 0x000fe4000bf05070 */
[----:B------:R-:W-:-:S02]  /*2940*/  ULEA UR16, UR14, UR16, 0x7 ;  /* 0x000000100e107291 */ /* 0x000fc4000f8e383f */
[----:B------:R-:W-:Y:S01]  /*2950*/  ULEA UR18, UR14, UR17, 0x8 ;  /* 0x000000110e127291 */ /* 0x000fe2000f8e403f */
[----:B------:R-:W-:Y:S02]  /*2960*/  UMOV UR19, 0xc0000010 ;  /* 0xc000001000137882 */ /* 0x000fe40000000000 */
[----:B------:R-:W-:Y:S01]  /*2970*/  UMOV UR17, 0xc0000010 ;  /* 0xc000001000117882 */ /* 0x000fe20000000000 */
[----:B------:R-:W-:-:S05]  /*2980*/  UIADD3 UR6, UR6, 0x1, URZ ;  /* 0x0000000106067890 */ /* 0x000fca000fffe03f */
[----:B------:R-:W-:Y:S01]  /*2990*/  QGMMA.64x128x32.F32.E5M2.E5M2 R24, gdesc[UR16], R24, UP0, gsb0 ;  /* 0x01e00000101879f3 */ /* 0x000fe2000b803818 */
[----:B------:R-:W-:-:S04]  /*29a0*/  UISETP.NE.AND UP0, UPT, UR6, UR24, UPT ;  /* 0x000000180600728c */ /* 0x000fc8000bf05270 */
[----:B------:R-:W-:-:S06]  /*29b0*/  USEL UR7, URZ, 0x1, UP0 ;  /* 0x000000013f077887 */ /* 0x000fcc0008000000 */
[----:B------:R-:W-:Y:S01]  /*29c0*/  ISETP.NE.AND P1, PT, RZ, UR7, PT ;  /* 0x00000007ff007c0c */ /* 0x000fe2000bf25270 */
[----:B------:R-:W-:-:S12]  /*29d0*/  WARPGROUP.DEPBAR.LE gsb0, 0x1 ;  /* 0x00008000000079c5 */ /* 0x000fd80000010100 */
[----:B------:R-:W-:Y:S05]  /*29e0*/  @!P1 BRA `(.L_x_32) ;  /* 0x0000000400089947 */ /* 0x000fea0003800000 */
[----:B------:R-:W-:Y:S02]  /*29f0*/  WARPGROUP.DEPBAR.LE gsb0, 0x0 ;  /* 0x00008000000079c5 */ /* 0x000fe40000010000 */
[----:B------:R-:W-:-:S01]  /*2a00*/  FADD R147, R24, R147 ;  /* 0x0000009318937221 */ /* 0x000fc20000000000 */
[----:B------:R-:W-:Y:S01]  /*2a10*/  FADD R148, R25, R148 ;  /* 0x0000009419947221 */ /* 0x000fe20000000000 */
        /* <DEDUP_REMOVED lines=62> */
[----:B------:R-:W-:-:S06]  /*2e00*/  UMOV UR6, URZ ;  /* 0x0000003f00067c82 */ /* 0x000fcc0008000000 */
.L_x_32:
[----:B------:R-:W-:Y:S05]  /*2e10*/  @!P2 BRA `(.L_x_33) ;  /* 0x000000000004a947 */ /* 0x000fea0003800000 */
[----:B------:R-:W-:Y:S01]  /*2e20*/  BPT.TRAP 0x1 ;  /* 0x000000040000795c */ /* 0x000fe20000300000 */
.L_x_33:
[----:B01----:R-:W-:Y:S02]  /*2e30*/  @P0 LEA R20, R19, UR9, 0x3 ;  /* 0x0000000913140c11 */ /* 0x003fe4000f8e18ff */
[----:B------:R-:W-:-:S03]  /*2e40*/  ISETP.GT.U32.AND P1, PT, R7, 0x1, PT ;  /* 0x000000010700780c */ /* 0x000fc60003f24070 */
[----:B------:R-:W-:-:S05]  /*2e50*/  @P0 VIADD R21, R20, 0x128 ;  /* 0x0000012814150836 */ /* 0x000fca0000000000 */
[----:B------:R-:W-:-:S04]  /*2e60*/  @P0 PRMT R21, R10, 0x654, R21 ;  /* 0x000006540a150816 */ /* 0x000fc80000000015 */
[----:B------:R0:W-:Y:S01]  /*2e70*/  @P0 SYNCS.ARRIVE.TRANS64.RED.A1T0 RZ, [R21+URZ], RZ ;  /* 0x000000ff15ff09a7 */ /* 0x0001e2000810043f */
[----:B------:R-:W-:Y:S05]  /*2e80*/  @P1 BRA `(.L_x_34) ;  /* 0x0000000000041947 */ /* 0x000fea0003800000 */
[----:B------:R-:W-:Y:S01]  /*2e90*/  BPT.TRAP 0x1 ;  /* 0x000000040000795c */ /* 0x000fe20000300000 */
.L_x_34:
[----:B------:R-:W-:Y:S01]  /*2ea0*/  UIADD3 UR14, UR14, 0x1, URZ ;  /* 0x000000010e0e7890 */ /* 0x000fe2000fffe03f */
[C---:B------:R-:W-:Y:S01]  /*2eb0*/  ISETP.GT.AND P2, PT, R18.reuse, 0x1, PT ;  /* 0x000000011200780c */ /* 0x040fe20003f44270 */
[----:B------:R-:W-:Y:S02]  /*2ec0*/  VIADD R19, R19, 0x1 ;  /* 0x0000000113137836 */ /* 0x000fe40000000000 */
[----:B------:R-:W-:Y:S01]  /*2ed0*/  UISETP.NE.AND UP0, UPT, UR14, 0x25, UPT ;  /* 0x000000250e00788c */ /* 0x000fe2000bf05270 */
[----:B------:R-:W-:Y:S02]  /*2ee0*/  VIADD R18, R18, 0xffffffff ;  /* 0xffffffff12127836 */ /* 0x000fe40000000000 */
[C---:B------:R-:W-:Y:S01]  /*2ef0*/  ISETP.NE.AND P1, PT, R19.reuse, 0x25, PT ;  /* 0x000000251300780c */ /* 0x040fe20003f25270 */
[----:B------:R-:W-:Y:S02]  /*2f00*/  USEL UR8, URZ, 0x1, UP0 ;  /* 0x000000013f087887 */ /* 0x000fe40008000000 */
[----:B------:R-:W-:Y:S01]  /*2f10*/  USEL UR14, UR14, URZ, UP0 ;  /* 0x0000003f0e0e7287 */ /* 0x000fe20008000000 */
[----:B------:R-:W-:-:S03]  /*2f20*/  SEL R19, R19, RZ, P1 ;  /* 0x000000ff13137207 */ /* 0x000fc60000800000 */
[----:B------:R-:W-:Y:S01]  /*2f30*/  LOP3.LUT R151, R151, UR8, RZ, 0x3c, !PT ;  /* 0x0000000897977c12 */ /* 0x000fe2000f8e3cff */
[----:B------:R-:W-:Y:S01]  /*2f40*/  UMOV UR8, 0x1 ;  /* 0x0000000100087882 */ /* 0x000fe20000000000 */
[----:B------:R-:W-:Y:S06]  /*2f50*/  @P2 BRA `(.L_x_35) ;  /* 0xfffffff8001c2947 */ /* 0x000fec000383ffff */
.L_x_27:
[----:B------:R-:W-:Y:S01]  /*2f60*/  UISETP.NE.AND UP0, UPT, UR6, URZ, UPT ;  /* 0x0000003f0600728c */ /* 0x000fe2000bf05270 */
[----:B------:R-:W1:Y:S01]  /*2f70*/  LDC R18, c[0x0][0x28c] ;  /* 0x0000a300ff127b82 */ /* 0x000e620000000800 */
[----:B------:R-:W-:Y:S02]  /*2f80*/  IMAD.U32 R19, RZ, RZ, UR23 ;  /* 0x00000017ff137e24 */ /* 0x000fe4000f8e00ff */
[----:B------:R-:W-:-:S06]  /*2f90*/  USEL UR6, URZ, 0x1, !UP0 ;  /* 0x000000013f067887 */ /* 0x000fcc000c000000 */
[----:B------:R-:W-:-:S13]  /*2fa0*/  ISETP.NE.AND P1, PT, RZ, UR6, PT ;  /* 0x00000006ff007c0c */ /* 0x000fda000bf25270 */
[----:B------:R-:W-:Y:S05]  /*2fb0*/  @!P1 BRA `(.L_x_36) ;  /* 0x0000000400049947 */ /* 0x000fea0003800000 */
[----:B------:R-:W-:Y:S02]  /*2fc0*/  WARPGROUP.DEPBAR.LE gsb0, 0x0 ;  /* 0x00008000000079c5 */ /* 0x000fe40000010000 */
[----:B------:R-:W-:Y:S01]  /*2fd0*/  FADD R147, R24, R147 ;  /* 0x0000009318937221 */ /* 0x000fe20000000000 */
        /* <DEDUP_REMOVED lines=62> */
[----:B------:R-:W-:-:S07]  /*33c0*/  FADD R88, R88, R87 ;  /* 0x0000005758587221 */ /* 0x000fce0000000000 */
.L_x_36:
[----:B-1----:R-:W-:Y:S01]  /*33d0*/  ISETP.GE.AND P1, PT, R18, 0x1, PT ;  /* 0x000000011200780c */ /* 0x002fe20003f26270 */
[----:B------:R1:W-:Y:S01]  /*33e0*/  SYNCS.ARRIVE.TRANS64.A1T0 RZ, [R19+UR22], RZ ;  /* 0x000000ff13ff79a7 */ /* 0x0003e20008100016 */
[----:B------:R-:W-:-:S11]  /*33f0*/  WARPGROUP.DEPBAR.LE gsb0, 0x0 ;  /* 0x00008000000079c5 */ /* 0x000fd60000010000 */
[----:B------:R-:W-:Y:S05]  /*3400*/  @!P1 BRA `(.L_x_37) ;  /* 0x0000000000509947 */ /* 0x000fea0003800000 */
[----:B------:R-:W-:-:S13]  /*3410*/  ISETP.NE.AND P1, PT, R149, 0x3, PT ;  /* 0x000000039500780c */ /* 0x000fda0003f25270 */
[----:B------:R-:W-:Y:S05]  /*3420*/  @!P1 BRA `(.L_x_38) ;  /* 0x0000000000049947 */ /* 0x000fea0003800000 */
[----:B------:R-:W-:Y:S01]  /*3430*/  BPT.TRAP 0x1 ;  /* 0x000000040000795c */ /* 0x000fe20000300000 */
.L_x_38:
[----:B------:R-:W-:Y:S01]  /*3440*/  BSSY B0, `(.L_x_39) ;  /* 0x000000e000007945 */ /* 0x000fe20003800000 */
[----:B------:R-:W-:-:S03]  /*3450*/  ISETP.GT.U32.AND P1, PT, R7, 0x1, PT ;  /* 0x000000010700780c */ /* 0x000fc60003f24070 */
[----:B------:R-:W-:Y:S10]  /*3460*/  @!P0 BRA `(.L_x_40) ;  /* 0x00000000002c8947 */ /* 0x000ff40003800000 */
[----:B------:R-:W-:-:S04]  /*3470*/  UIADD3 UR8, UR10, UR5, URZ ;  /* 0x000000050a087290 */ /* 0x000fc8000fffe03f */
[----:B------:R-:W-:-:S04]  /*3480*/  UIMAD.WIDE.U32 UR6, UR8, -0x45306eb3, URZ ;  /* 0xbacf914d080678a5 */ /* 0x000fc8000f8e003f */
[----:B------:R-:W-:-:S04]  /*3490*/  UIADD3 UR6, UR8, -UR7, URZ ;  /* 0x8000000708067290 */ /* 0x000fc8000fffe03f */
[----:B------:R-:W-:-:S04]  /*34a0*/  ULEA.HI UR6, UR6, UR7, URZ, 0x1f ;  /* 0x0000000706067291 */ /* 0x000fc8000f8ff83f */
[----:B------:R-:W-:-:S04]  /*34b0*/  USHF.R.U32.HI UR6, URZ, 0x5, UR6 ;  /* 0x000000053f067899 */ /* 0x000fc80008011606 */
[----:B------:R-:W-:-:S04]  /*34c0*/  UIMAD UR6, UR6, -0x25, UR8 ;  /* 0xffffffdb060678a4 */ /* 0x000fc8000f8e0208 */
[----:B------:R-:W-:-:S04]  /*34d0*/  ULEA UR6, UR6, UR9, 0x3 ;  /* 0x0000000906067291 */ /* 0x000fc8000f8e183f */
[----:B------:R-:W-:-:S06]  /*34e0*/  UIADD3 UR6, UR6, 0x128, URZ ;  /* 0x0000012806067890 */ /* 0x000fcc000fffe03f */
[----:B-1----:R-:W-:-:S05]  /*34f0*/  IMAD.U32 R19, RZ, RZ, UR6 ;  /* 0x00000006ff137e24 */ /* 0x002fca000f8e00ff */
[----:B------:R-:W-:-:S04]  /*3500*/  PRMT R18, R10, 0x654, R19 ;  /* 0x000006540a127816 */ /* 0x000fc80000000013 */
[----:B------:R3:W-:Y:S03]  /*3510*/  SYNCS.ARRIVE.TRANS64.RED.A1T0 RZ, [R18+URZ], RZ ;  /* 0x000000ff12ff79a7 */ /* 0x0007e6000810043f */
.L_x_40:
[----:B------:R-:W-:Y:S05]  /*3520*/  BSYNC B0 ;  /* 0x0000000000007941 */ /* 0x000fea0003800000 */
.L_x_39:
[----:B------:R-:W-:Y:S05]  /*3530*/  @P1 BRA `(.L_x_37) ;  /* 0x0000000000041947 */ /* 0x000fea0003800000 */
[----:B------:R-:W-:Y:S01]  /*3540*/  BPT.TRAP 0x1 ;  /* 0x000000040000795c */ /* 0x000fe20000300000 */
.L_x_37:
[----:B---3--:R-:W-:Y:S01]  /*3550*/  SHF.L.U32 R18, R150, 0x1f, RZ ;  /* 0x0000001f96127819 */ /* 0x008fe200000006ff */
[----:B------:R-:W-:Y:S01]  /*3560*/  UIADD3 UR8, UR15, UR5, URZ ;  /* 0x000000050f087290 */ /* 0x000fe2000fffe03f */
[----:B------:R-:W3:Y:S01]  /*3570*/  LDC R30, c[0x0][0x288] ;  /* 0x0000a200ff1e7b82 */ /* 0x000ee20000000800 */
[----:B------:R-:W-:Y:S01]  /*3580*/  UISETP.GE.U32.AND UP1, UPT, UR15, 0x25, UPT ;  /* 0x000000250f00788c */ /* 0x000fe2000bf26070 */
[----:B------:R-:W-:Y:S01]  /*3590*/  IMAD.SHL.U32 R26, R13, 0x2, RZ ;  /* 0x000000020d1a7824 */ /* 0x000fe200078e00ff */
[----:B------:R-:W-:Y:S02]  /*35a0*/  UISETP.GT.U32.AND UP0, UPT, UR8, 0x24, UPT ;  /* 0x000000240800788c */ /* 0x000fe4000bf04070 */
[----:B------:R-:W-:Y:S02]  /*35b0*/  UIMAD.WIDE.U32 UR6, UR8, -0x45306eb3, URZ ;  /* 0xbacf914d080678a5 */ /* 0x000fe4000f8e003f */
[----:B------:R-:W-:Y:S01]  /*35c0*/  UISETP.LT.U32.AND UP0, UPT, UR15, 0x25, UP0 ;  /* 0x000000250f00788c */ /* 0x000fe20008701070 */
[----:B------:R-:W0:Y:S01]  /*35d0*/  SYNCS.PHASECHK.TRANS64.TRYWAIT P1, [UR11+0x8], R18 ;  /* 0x00000812ff0075a7 */ /* 0x000e22000802014b */
[----:B------:R-:W-:Y:S01]  /*35e0*/  UIADD3 UR5, UR8, -UR7, URZ ;  /* 0x8000000708057290 */ /* 0x000fe2000fffe03f */
[----:B------:R-:W-:Y:S01]  /*35f0*/  SHF.R.S32.HI R27, RZ, 0x1f, R26 ;  /* 0x0000001fff1b7819 */ /* 0x000fe2000001141a */
[----:B------:R-:W-:-:S02]  /*3600*/  USEL UR6, URZ, 0x1, !UP0 ;  /* 0x000000013f067887 */ /* 0x000fc4000c000000 */
[----:B------:R-:W-:Y:S02]  /*3610*/  ULEA.HI UR5, UR5, UR7, URZ, 0x1f ;  /* 0x0000000705057291 */ /* 0x000fe4000f8ff83f */
[----:B------:R-:W-:Y:S02]  /*3620*/  ULOP3.LUT UR4, UR4, UR6, URZ, 0x3c, !UPT ;  /* 0x0000000604047292 */ /* 0x000fe4000f8e3c3f */
[----:B------:R-:W-:-:S04]  /*3630*/  USHF.R.U32.HI UR5, URZ, 0x5, UR5 ;  /* 0x000000053f057899 */ /* 0x000fc80008011605 */
[----:B------:R-:W-:Y:S02]  /*3640*/  @UP1 ULOP3.LUT UR4, UR4, 0x1, UR5, 0x78, !UPT ;  /* 0x0000000104041892 */ /* 0x000fe4000f8e7805 */
[----:B------:R-:W-:Y:S01]  /*3650*/  UIMAD UR5, UR5, -0x25, UR8 ;  /* 0xffffffdb050578a4 */ /* 0x000fe2000f8e0208 */
[----:B0--3--:R-:W-:Y:S11]  /*3660*/  @!P1 BRA `(.L_x_41) ;  /* 0x0000007000809947 */ /* 0x009ff60003800000 */
.L_x_232:
[----:B------:R-:W-:Y:S01]  /*3670*/  IMAD.SHL.U32 R31, R5, 0x80, RZ ;  /* 0x00000080051f7824 */ /* 0x000fe200078e00ff */
[----:B------:R-:W-:Y:S01]  /*3680*/  ULDC UR8, c[0x0][0x284] ;  /* 0x0000a10000087ab9 */ /* 0x000fe20000000800 */
[----:B------:R-:W-:Y:S01]  /*3690*/  IMAD.SHL.U32 R5, R6, 0x40, RZ ;  /* 0x0000004006057824 */ /* 0x000fe200078e00ff */
[----:B------:R-:W-:Y:S01]  /*36a0*/  SHF.R.S32.HI R33, RZ, 0x1f, R4 ;  /* 0x0000001fff217819 */ /* 0x000fe20000011404 */
[----:B------:R-:W-:Y:S01]  /*36b0*/  ULDC.64 UR6, c[0x0][0x5d0] ;  /* 0x0001740000067ab9 */ /* 0x000fe20000000a00 */
[----:B------:R-:W-:Y:S01]  /*36c0*/  SHF.R.S32.HI R32, RZ, 0x1f, R31 ;  /* 0x0000001fff207819 */ /* 0x000fe2000001141f */
[----:B01----:R-:W-:Y:S01]  /*36d0*/  IMAD.WIDE.U32 R18, R4, UR6, R26 ;  /* 0x0000000604127c25 */ /* 0x003fe2000f8e001a */
[----:B------:R-:W-:-:S03]  /*36e0*/  ISETP.GE.AND P1, PT, R5, UR8, PT ;  /* 0x0000000805007c0c */ /* 0x000fc6000bf26270 */
[----:B------:R-:W-:Y:S01]  /*36f0*/  IMAD R21, R33, UR6, RZ ;  /* 0x0000000621157c24 */ /* 0x000fe2000f8e02ff */
[C---:B------:R-:W-:Y:S02]  /*3700*/  ISETP.GE.OR P1, PT, R31.reuse, R30, P1 ;  /* 0x0000001e1f00720c */ /* 0x040fe40000f26670 */
[----:B------:R-:W-:Y:S01]  /*3710*/  IADD3 R18, P2, R31, R18, RZ ;  /* 0x000000121f127210 */ /* 0x000fe20007f5e0ff */
[----:B------:R-:W-:-:S05]  /*3720*/  IMAD R21, R4, UR7, R21 ;  /* 0x0000000704157c24 */ /* 0x000fca000f8e0215 */
[----:B------:R-:W-:-:S05]  /*3730*/  IADD3.X R19, R32, R19, R21, P2, !PT ;  /* 0x0000001320137210 */ /* 0x000fca00017fe415 */
[----:B------:R-:W-:Y:S05]  /*3740*/  @P1 BRA `(.L_x_42) ;  /* 0x0000004400b81947 */ /* 0x000fea0003800000 */
[----:B------:R-:W0:Y:S01]  /*3750*/  LDC.64 R28, c[0x0][0x5c8] ;  /* 0x00017200ff1c7b82 */ /* 0x000e220000000a00 */
[----:B------:R-:W-:Y:S01]  /*3760*/  IMAD.WIDE R24, R6, 0x40, R14 ;  /* 0x0000004006187825 */ /* 0x000fe200078e020e */
[----:B------:R-:W-:Y:S01]  /*3770*/  ULDC.64 UR6, c[0x0][0x5c0] ;  /* 0x0001700000067ab9 */ /* 0x000fe20000000a00 */
[----:B------:R-:W-:Y:S02]  /*3780*/  BSSY B0, `(.L_x_42) ;  /* 0x000046a000007945 */ /* 0x000fe40003800000 */
[-C--:B0-----:R-:W-:Y:S02]  /*3790*/  IMAD R6, R25, R28.reuse, RZ ;  /* 0x0000001c19067224 */ /* 0x081fe400078e02ff */
[----:B------:R-:W-:-:S04]  /*37a0*/  IMAD.WIDE.U32 R18, R24, R28, R18 ;  /* 0x0000001c18127225 */ /* 0x000fc800078e0012 */
[----:B------:R-:W-:Y:S01]  /*37b0*/  IMAD R21, R24, R29, R6 ;  /* 0x0000001d18157224 */ /* 0x000fe200078e0206 */
[----:B------:R-:W-:Y:S02]  /*37c0*/  LEA R6, P1, R28, R18, 0x3 ;  /* 0x000000121c067211 */ /* 0x000fe400078218ff */
[----:B------:R-:W-:Y:S01]  /*37d0*/  IADD3 R20, P2, R18, UR6, RZ ;  /* 0x0000000612147c10 */ /* 0x000fe2000ff5e0ff */
[----:B------:R-:W-:Y:S01]  /*37e0*/  IMAD.IADD R21, R19, 0x1, R21 ;  /* 0x0000000113157824 */ /* 0x000fe200078e0215 */
[----:B------:R-:W-:Y:S01]  /*37f0*/  IADD3 R18, P4, R6, UR6, RZ ;  /* 0x0000000606127c10 */ /* 0x000fe2000ff9e0ff */
[----:B------:R-:W-:Y:S02]  /*3800*/  IMAD R6, R13, -0x2, R30 ;  /* 0xfffffffe0d067824 */ /* 0x000fe400078e021e */
[----:B------:R-:W-:Y:S01]  /*3810*/  IMAD.IADD R30, R16, 0x1, -R5 ;  /* 0x00000001101e7824 */ /* 0x000fe200078e0a05 */
[----:B------:R-:W-:Y:S01]  /*3820*/  LEA.HI.X R19, R28, R21, R29, 0x3, P1 ;  /* 0x000000151c137211 */ /* 0x000fe200008f1c1d */
[----:B------:R-:W-:Y:S01]  /*3830*/  IMAD.IADD R6, R6, 0x1, -R31 ;  /* 0x0000000106067824 */ /* 0x000fe200078e0a1f */
[----:B----45:R-:W-:-:S02]  /*3840*/  FSETP.NEU.AND P1, PT, R12, RZ, PT ;  /* 0x000000ff0c00720b */ /* 0x030fc40003f2d000 */
[----:B------:R-:W-:Y:S02]  /*3850*/  IADD3.X R21, R21, UR7, RZ, P2, !PT ;  /* 0x0000000715157c10 */ /* 0x000fe400097fe4ff */
[----:B------:R-:W-:-:S09]  /*3860*/  IADD3.X R19, R19, UR7, RZ, P4, !PT ;  /* 0x0000000713137c10 */ /* 0x000fd2000a7fe4ff */
[----:B------:R-:W-:Y:S05]  /*3870*/  @!P1 BRA `(.L_x_43) ;  /* 0x0000003400609947 */ /* 0x000fea0003800000 */
[----:B------:R-:W-:Y:S01]  /*3880*/  ULDC.64 UR6, c[0x0][0x5b8] ;  /* 0x00016e0000067ab9 */ /* 0x000fe20000000a00 */
[----:B------:R-:W-:Y:S01]  /*3890*/  ULDC.64 UR16, c[0x0][0x5a8] ;  /* 0x00016a0000107ab9 */ /* 0x000fe20000000a00 */
[----:B------:R-:W-:Y:S01]  /*38a0*/  IMAD.WIDE.U32 R26, R4, UR6, R26 ;  /* 0x00000006041a7c25 */ /* 0x000fe2000f8e001a */
[----:B------:R-:W-:Y:S01]  /*38b0*/  BSSY B1, `(.L_x_44) ;  /* 0x0000010000017945 */ /* 0x000fe20003800000 */
[----:B------:R-:W-:Y:S02]  /*38c0*/  PRMT R28, RZ, 0x7610, R28 ;  /* 0x00007610ff1c7816 */ /* 0x000fe4000000001c */
[----:B------:R-:W-:Y:S01]  /*38d0*/  IMAD R5, R33, UR6, RZ ;  /* 0x0000000621057c24 */ /* 0x000fe2000f8e02ff */
[----:B------:R-:W-:-:S03]  /*38e0*/  IADD3 R26, P1, R31, R26, RZ ;  /* 0x0000001a1f1a7210 */ /* 0x000fc60007f3e0ff */
[----:B------:R-:W-:Y:S01]  /*38f0*/  IMAD R5, R4, UR7, R5 ;  /* 0x0000000704057c24 */ /* 0x000fe2000f8e0205 */
[----:B------:R-:W-:Y:S02]  /*3900*/  ULDC.64 UR6, c[0x0][0x5b0] ;  /* 0x00016c0000067ab9 */ /* 0x000fe40000000a00 */
[----:B------:R-:W-:Y:S02]  /*3910*/  IMAD R29, R25, UR6, RZ ;  /* 0x00000006191d7c24 */ /* 0x000fe4000f8e02ff */
[----:B------:R-:W-:Y:S02]  /*3920*/  IADD3.X R27, R32, R27, R5, P1, !PT ;  /* 0x0000001b201b7210 */ /* 0x000fe40000ffe405 */
[----:B------:R-:W-:Y:S01]  /*3930*/  ISETP.GE.AND P1, PT, R30, 0x1, PT ;  /* 0x000000011e00780c */ /* 0x000fe20003f26270 */
[C---:B------:R-:W-:Y:S02]  /*3940*/  IMAD R29, R24.reuse, UR7, R29 ;  /* 0x00000007181d7c24 */ /* 0x040fe4000f8e021d */
[----:B------:R-:W-:Y:S01]  /*3950*/  IMAD.WIDE.U32 R4, R24, UR6, R26 ;  /* 0x0000000618047c25 */ /* 0x000fe2000f8e001a */
[----:B------:R-:W-:-:S02]  /*3960*/  ISETP.LT.OR P5, PT, R6, 0x1, !P1 ;  /* 0x000000010600780c */ /* 0x000fc40004fa1670 */
[----:B------:R-:W-:-:S04]  /*3970*/  IADD3 R4, P2, R4, UR16, RZ ;  /* 0x0000001004047c10 */ /* 0x000fc8000ff5e0ff */
[----:B------:R-:W-:-:S07]  /*3980*/  IADD3.X R5, R5, UR17, R29, P2, !PT ;  /* 0x0000001105057c10 */ /* 0x000fce00097fe41d */
[----:B------:R-:W-:Y:S05]  /*3990*/  @P5 BRA `(.L_x_45) ;  /* 0x0000000000045947 */ /* 0x000fea0003800000 */
[----:B------:R0:W5:Y:S02]  /*39a0*/  LDG.E.U8 R28, desc[UR20][R4.64] ;  /* 0x00000014041c7981 */ /* 0x000164000c1e1100 */
.L_x_45:
[----:B------:R-:W-:Y:S05]  /*39b0*/  BSYNC B1 ;  /* 0x0000000000017941 */ /* 0x000fea0003800000 */
.L_x_44:
[----:B-----5:R-:W-:Y:S01]  /*39c0*/  LOP3.LUT R28, R28, 0xff, RZ, 0xc0, !PT ;  /* 0x000000ff1c1c7812 */ /* 0x020fe200078ec0ff */
[----:B------:R-:W-:Y:S01]  /*39d0*/  BSSY B1, `(.L_x_46) ;  /* 0x000000b000017945 */ /* 0x000fe20003800000 */
[----:B------:R-:W-:Y:S02]  /*39e0*/  ISETP.LT.OR P4, PT, R6, 0x2, !P1 ;  /* 0x000000020600780c */ /* 0x000fe40004f81670 */
[----:B------:R-:W-:-:S05]  /*39f0*/  F2FP.F16.E5M2.UNPACK_B R28, R28 ;  /* 0x0000001cff1c723e */ /* 0x000fca00020004ff */
[----:B------:R-:W-:-:S05]  /*3a00*/  HADD2.F32 R29, -RZ, R28.H0_H0 ;  /* 0x2000001cff1d7230 */ /* 0x000fca0000004100 */
[----:B------:R-:W-:-:S04]  /*3a10*/  FMUL R28, R29, R12 ;  /* 0x0000000c1d1c7220 */ /* 0x000fc80000400000 */
[----:B--2---:R-:W-:-:S05]  /*3a20*/  FFMA R28, R147, R11, R28 ;  /* 0x0000000b931c7223 */ /* 0x004fca000000001c */
[----:B------:R-:W-:Y:S02]  /*3a30*/  F2FP.SATFINITE.E5M2.F32.PACK_AB_MERGE_C R29, RZ, R28, RZ ;  /* 0x0000001cff1d723e */ /* 0x000fe400048060ff */
[----:B------:R-:W-:-:S03]  /*3a40*/  PRMT R28, RZ, 0x7610, R28 ;  /* 0x00007610ff1c7816 */ /* 0x000fc6000000001c */
[----:B------:R1:W-:Y:S01]  /*3a50*/  @!P5 STG.E.U8 desc[UR20][R20.64], R29 ;  /* 0x0000001d1400d986 */ /* 0x0003e2000c101114 */
[----:B------:R-:W-:Y:S05]  /*3a60*/  @P4 BRA `(.L_x_47) ;  /* 0x0000000000044947 */ /* 0x000fea0003800000 */
[----:B------:R2:W5:Y:S02]  /*3a70*/  LDG.E.U8 R28, desc[UR20][R4.64+0x1] ;  /* 0x00000114041c7981 */ /* 0x000564000c1e1100 */
.L_x_47:
[----:B------:R-:W-:Y:S05]  /*3a80*/  BSYNC B1 ;  /* 0x0000000000017941 */ /* 0x000fea0003800000 */
.L_x_46:
[----:B-----5:R-:W-:Y:S01]  /*3a90*/  LOP3.LUT R28, R28, 0xff, RZ, 0xc0, !PT ;  /* 0x000000ff1c1c7812 */ /* 0x020fe200078ec0ff */
[----:B------:R-:W-:Y:S01]  /*3aa0*/  BSSY B1, `(.L_x_48) ;  /* 0x0000013000017945 */ /* 0x000fe20003800000 */
[----:B------:R-:W-:Y:S02]  /*3ab0*/  IADD3 R31, P2, R24, 0x8, RZ ;  /* 0x00000008181f7810 */ /* 0x000fe40007f5e0ff */
[----:B------:R-:W-:-:S03]  /*3ac0*/  F2FP.F16.E5M2.UNPACK_B R28, R28 ;  /* 0x0000001cff1c723e */ /* 0x000fc600020004ff */
[----:B------:R-:W-:Y:S01]  /*3ad0*/  IMAD.X R24, RZ, RZ, R25, P2 ;  /* 0x000000ffff187224 */ /* 0x000fe200010e0619 */
[----:B------:R-:W-:Y:S01]  /*3ae0*/  ISETP.GE.AND P2, PT, R30, 0x9, PT ;  /* 0x000000091e00780c */ /* 0x000fe20003f46270 */
[----:B-1----:R-:W-:Y:S02]  /*3af0*/  HADD2.F32 R29, -RZ, R28.H0_H0 ;  /* 0x2000001cff1d7230 */ /* 0x002fe40000004100 */
[----:B------:R-:W-:Y:S01]  /*3b00*/  IMAD R24, R24, UR6, RZ ;  /* 0x0000000618187c24 */ /* 0x000fe2000f8e02ff */
[----:B------:R-:W-:Y:S01]  /*3b10*/  ISETP.LT.OR P5, PT, R6, 0x1, !P2 ;  /* 0x000000010600780c */ /* 0x000fe200057a1670 */
[----:B------:R-:W-:-:S04]  /*3b20*/  IMAD.WIDE.U32 R26, R31, UR6, R26 ;  /* 0x000000061f1a7c25 */ /* 0x000fc8000f8e001a */
[----:B------:R-:W-:Y:S01]  /*3b30*/  FMUL R29, R29, R12 ;  /* 0x0000000c1d1d7220 */ /* 0x000fe20000400000 */
[----:B------:R-:W-:-:S03]  /*3b40*/  IMAD R31, R31, UR7, R24 ;  /* 0x000000071f1f7c24 */ /* 0x000fc6000f8e0218 */
[----:B------:R-:W-:Y:S01]  /*3b50*/  FFMA R29, R148, R11, R29 ;  /* 0x0000000b941d7223 */ /* 0x000fe2000000001d */
[----:B------:R-:W-:Y:S02]  /*3b60*/  IADD3 R24, P6, R26, UR16, RZ ;  /* 0x000000101a187c10 */ /* 0x000fe4000ffde0ff */
[----:B------:R-:W-:Y:S02]  /*3b70*/  PRMT R26, RZ, 0x7610, R26 ;  /* 0x00007610ff1a7816 */ /* 0x000fe4000000001a */
[----:B------:R-:W-:Y:S02]  /*3b80*/  F2FP.SATFINITE.E5M2.F32.PACK_AB_MERGE_C R29, RZ, R29, RZ ;  /* 0x0000001dff1d723e */ /* 0x000fe400048060ff */
[----:B------:R-:W-:-:S03]  /*3b90*/  IADD3.X R25, R27, UR17, R31, P6, !PT ;  /* 0x000000111b197c10 */ /* 0x000fc6000b7fe41f */
[----:B------:R1:W-:Y:S01]  /*3ba0*/  @!P4 STG.E.U8 desc[UR20][R20.64+0x1], R29 ;  /* 0x0000011d1400c986 */ /* 0x0003e2000c101114 */
[----:B------:R-:W-:Y:S05]  /*3bb0*/  @P5 BRA `(.L_x_49) ;  /* 0x0000000000045947 */ /* 0x000fea0003800000 */
[----:B------:R3:W5:Y:S02]  /*3bc0*/  LDG.E.U8 R26, desc[UR20][R24.64] ;  /* 0x00000014181a7981 */ /* 0x000764000c1e1100 */
.L_x_49:
[----:B------:R-:W-:Y:S05]  /*3bd0*/  BSYNC B1 ;  /* 0x0000000000017941 */ /* 0x000fea0003800000 */
.L_x_48:
[----:B-----5:R-:W-:Y:S01]  /*3be0*/  LOP3.LUT R26, R26, 0xff, RZ, 0xc0, !PT ;  /* 0x000000ff1a1a7812 */ /* 0x020fe200078ec0ff */
[----:B------:R-:W-:Y:S01]  /*3bf0*/  BSSY B1, `(.L_x_50) ;  /* 0x000000b000017945 */ /* 0x000fe20003800000 */
[----:B------:R-:W-:Y:S02]  /*3c00*/  ISETP.LT.OR P4, PT, R6, 0x2, !P2 ;  /* 0x000000020600780c */ /* 0x000fe40005781670 */
[----:B------:R-:W-:-:S05]  /*3c10*/  F2FP.F16.E5M2.UNPACK_B R26, R26 ;  /* 0x0000001aff1a723e */ /* 0x000fca00020004ff */
[----:B------:R-:W-:-:S05]  /*3c20*/  HADD2.F32 R27, -RZ, R26.H0_H0 ;  /* 0x2000001aff1b7230 */ /* 0x000fca0000004100 */
[----:B------:R-:W-:-:S04]  /*3c30*/  FMUL R26, R27, R12 ;  /* 0x0000000c1b1a7220 */ /* 0x000fc80000400000 */
[----:B------:R-:W-:-:S05]  /*3c40*/  FFMA R26, R145, R11, R26 ;  /* 0x0000000b911a7223 */ /* 0x000fca000000001a */
[----:B------:R-:W-:Y:S02]  /*3c50*/  F2FP.SATFINITE.E5M2.F32.PACK_AB_MERGE_C R27, RZ, R26, RZ ;  /* 0x0000001aff1b723e */ /* 0x000fe400048060ff */
[----:B------:R-:W-:-:S03]  /*3c60*/  PRMT R26, RZ, 0x7610, R26 ;  /* 0x00007610ff1a7816 */ /* 0x000fc6000000001a */
[----:B------:R4:W-:Y:S01]  /*3c70*/  @!P5 STG.E.U8 desc[UR20][R18.64], R27 ;  /* 0x0000001b1200d986 */ /* 0x0009e2000c101114 */
[----:B------:R-:W-:Y:S05]  /*3c80*/  @P4 BRA `(.L_x_51) ;  /* 0x0000000000044947 */ /* 0x000fea0003800000 */
[----:B------:R0:W5:Y:S02]  /*3c90*/  LDG.E.U8 R26, desc[UR20][R24.64+0x1] ;  /* 0x00000114181a7981 */ /* 0x000164000c1e1100 */
.L_x_51:
[----:B------:R-:W-:Y:S05]  /*3ca0*/  BSYNC B1 ;  /* 0x0000000000017941 */ /* 0x000fea0003800000 */
.L_x_50:
[----:B-----5:R-:W-:Y:S01]  /*3cb0*/  LOP3.LUT R26, R26, 0xff, RZ, 0xc0, !PT ;  /* 0x000000ff1a1a7812 */ /* 0x020fe200078ec0ff */
[----:B------:R-:W-:Y:S01]  /*3cc0*/  BSSY B1, `(.L_x_52) ;  /* 0x000000b000017945 */ /* 0x000fe20003800000 */
[----:B------:R-:W-:Y:S02]  /*3cd0*/  ISETP.LT.OR P5, PT, R6, 0x9, !P1 ;  /* 0x000000090600780c */ /* 0x000fe40004fa1670 */
[----:B------:R-:W-:-:S05]  /*3ce0*/  F2FP.F16.E5M2.UNPACK_B R26, R26 ;  /* 0x0000001aff1a723e */ /* 0x000fca00020004ff */
[----:B----4-:R-:W-:Y:S01]  /*3cf0*/  HADD2.F32 R27, -RZ, R26.H0_H0 ;  /* 0x2000001aff1b7230 */ /* 0x010fe20000004100 */
[----:B------:R-:W-:-:S04]  /*3d00*/  PRMT R26, RZ, 0x7610, R26 ;  /* 0x00007610ff1a7816 */ /* 0x000fc8000000001a */
[----:B------:R-:W-:-:S04]  /*3d10*/  FMUL R27, R27, R12 ;  /* 0x0000000c1b1b7220 */ /* 0x000fc80000400000 */
[----:B------:R-:W-:-:S05]  /*3d20*/  FFMA R27, R146, R11, R27 ;  /* 0x0000000b921b7223 */ /* 0x000fca000000001b */
[----:B------:R-:W-:-:S05]  /*3d30*/  F2FP.SATFINITE.E5M2.F32.PACK_AB_MERGE_C R27, RZ, R27, RZ ;  /* 0x0000001bff1b723e */ /* 0x000fca00048060ff */
[----:B------:R4:W-:Y:S01]  /*3d40*/  @!P4 STG.E.U8 desc[UR20][R18.64+0x1], R27 ;  /* 0x0000011b1200c986 */ /* 0x0009e2000c101114 */
[----:B------:R-:W-:Y:S05]  /*3d50*/  @P5 BRA `(.L_x_53) ;  /* 0x0000000000045947 */ /* 0x000fea0003800000 */
[----:B------:R0:W5:Y:S02]  /*3d60*/  LDG.E.U8 R26, desc[UR20][R4.64+0x8] ;  /* 0x00000814041a7981 */ /* 0x000164000c1e1100 */
.L_x_53:
[----:B------:R-:W-:Y:S05]  /*3d70*/  BSYNC B1 ;  /* 0x0000000000017941 */ /* 0x000fea0003800000 */
.L_x_52:
[----:B-----5:R-:W-:Y:S01]  /*3d80*/  LOP3.LUT R26, R26, 0xff, RZ, 0xc0, !PT ;  /* 0x000000ff1a1a7812 */ /* 0x020fe200078ec0ff */
[----:B------:R-:W-:Y:S01]  /*3d90*/  BSSY B1, `(.L_x_54) ;  /* 0x000000b000017945 */ /* 0x000fe20003800000 */
[----:B------:R-:W-:Y:S02]  /*3da0*/  ISETP.LT.OR P4, PT, R6, 0xa, !P1 ;  /* 0x0000000a0600780c */ /* 0x000fe40004f81670 */
[----:B------:R-:W-:-:S05]  /*3db0*/  F2FP.F16.E5M2.UNPACK_B R26, R26 ;  /* 0x0000001aff1a723e */ /* 0x000fca00020004ff */
[----:B----4-:R-:W-:-:S05]  /*3dc0*/  HADD2.F32 R27, -RZ, R26.H0_H0 ;  /* 0x2000001aff1b7230 */ /* 0x010fca0000004100 */
[----:B------:R-:W-:-:S04]  /*3dd0*/  FMUL R26, R27, R12 ;  /* 0x0000000c1b1a7220 */ /* 0x000fc80000400000 */
[----:B------:R-:W-:-:S05]  /*3de0*/  FFMA R26, R143, R11, R26 ;  /* 0x0000000b8f1a7223 */ /* 0x000fca000000001a */
[----:B------:R-:W-:Y:S02]  /*3df0*/  F2FP.SATFINITE.E5M2.F32.PACK_AB_MERGE_C R27, RZ, R26, RZ ;  /* 0x0000001aff1b723e */ /* 0x000fe400048060ff */
[----:B------:R-:W-:-:S03]  /*3e00*/  PRMT R26, RZ, 0x7610, R26 ;  /* 0x00007610ff1a7816 */ /* 0x000fc6000000001a */
[----:B------:R4:W-:Y:S01]  /*3e10*/  @!P5 STG.E.U8 desc[UR20][R20.64+0x8], R27 ;  /* 0x0000081b1400d986 */ /* 0x0009e2000c101114 */
[----:B------:R-:W-:Y:S05]  /*3e20*/  @P4 BRA `(.L_x_55) ;  /* 0x0000000000044947 */ /* 0x000fea0003800000 */
[----:B------:R0:W5:Y:S02]  /*3e30*/  LDG.E.U8 R26, desc[UR20][R4.64+0x9] ;  /* 0x00000914041a7981 */ /* 0x000164000c1e1100 */
.L_x_55:
[----:B------:R-:W-:Y:S05]  /*3e40*/  BSYNC B1 ;  /* 0x0000000000017941 */ /* 0x000fea0003800000 */
.L_x_54:
        /* <DEDUP_REMOVED lines=12> */
.L_x_57:
[----:B------:R-:W-:Y:S05]  /*3f10*/  BSYNC B1 ;  /* 0x0000000000017941 */ /* 0x000fea0003800000 */
.L_x_56:
        /* <DEDUP_REMOVED lines=12> */
.L_x_59:
[----:B------:R-:W-:Y:S05]  /*3fe0*/  BSYNC B1 ;  /* 0x0000000000017941 */ /* 0x000fea0003800000 */
.L_x_58:
        /* <DEDUP_REMOVED lines=12> */
.L_x_61:
[----:B------:R-:W-:Y:S05]  /*40b0*/  BSYNC B1 ;  /* 0x0000000000017941 */ /* 0x000fea0003800000 */
.L_x_60:
        /* <DEDUP_REMOVED lines=12> */
.L_x_63:
[----:B------:R-:W-:Y:S05]  /*4180*/  BSYNC B1 ;  /* 0x0000000000017941 */ /* 0x000fea0003800000 */
.L_x_62:
        /* <DEDUP_REMOVED lines=12> */
.L_x_65:
[----:B------:R-:W-:Y:S05]  /*4250*/  BSYNC B1 ;  /* 0x0000000000017941 */ /* 0x000fea0003800000 */
.L_x_64:
        /* <DEDUP_REMOVED lines=12> */
.L_x_67:
[----:B------:R-:W-:Y:S05]  /*4320*/  BSYNC B1 ;  /* 0x0000000000017941 */ /* 0x000fea0003800000 */
.L_x_66:
        /* <DEDUP_REMOVED lines=12> */
.L_x_69:
[----:B------:R-:W-:Y:S05]  /*43f0*/  BSYNC B1 ;  /* 0x0000000000017941 */ /* 0x000fea0003800000 */
.L_x_68:
        /* <DEDUP_REMOVED lines=12> */
.L_x_71:
[----:B------:R-:W-:Y:S05]  /*44c0*/  BSYNC B1 ;  /* 0x0000000000017941 */ /* 0x000fea0003800000 */
.L_x_70:
        /* <DEDUP_REMOVED lines=12> */
.L_x_73:
[----:B------:R-:W-:Y:S05]  /*4590*/  BSYNC B1 ;  /* 0x0000000000017941 */ /* 0x000fea0003800000 */
.L_x_72:
        /* <DEDUP_REMOVED lines=12> */
.L_x_75:
[----:B------:R-:W-:Y:S05]  /*4660*/  BSYNC B1 ;  /* 0x0000000000017941 */ /* 0x000fea0003800000 */
.L_x_74:
        /* <DEDUP_REMOVED lines=12> */
.L_x_77:
[----:B------:R-:W-:Y:S05]  /*4730*/  BSYNC B1 ;  /* 0x0000000000017941 */ /* 0x000fea0003800000 */
.L_x_76:
        /* <DEDUP_REMOVED lines=12> */
.L_x_79:
[----:B------:R-:W-:Y:S05]  /*4800*/  BSYNC B1 ;  /* 0x0000000000017941 */ /* 0x000fea0003800000 */
.L_x_78:
        /* <DEDUP_REMOVED lines=12> */
.L_x_81:
[----:B------:R-:W-:Y:S05]  /*48d0*/  BSYNC B1 ;  /* 0x0000000000017941 */ /* 0x000fea0003800000 */
.L_x_80:
        /* <DEDUP_REMOVED lines=12> */
.L_x_83:
[----:B------:R-:W-:Y:S05]  /*49a0*/  BSYNC B1 ;  /* 0x0000000000017941 */ /* 0x000fea0003800000 */
.L_x_82:
        /* <DEDUP_REMOVED lines=12> */
.L_x_85:
[----:B------:R-:W-:Y:S05]  /*4a70*/  BSYNC B1 ;  /* 0x0000000000017941 */ /* 0x000fea0003800000 */
.L_x_84:
        /* <DEDUP_REMOVED lines=12> */
.L_x_87:
[----:B------:R-:W-:Y:S05]  /*4b40*/  BSYNC B1 ;  /* 0x0000000000017941 */ /* 0x000fea0003800000 */
.L_x_86:
        /* <DEDUP_REMOVED lines=12> */
.L_x_89:
[----:B------:R-:W-:Y:S05]  /*4c10*/  BSYNC B1 ;  /* 0x0000000000017941 */ /* 0x000fea0003800000 */
.L_x_88:
        /* <DEDUP_REMOVED lines=12> */
.L_x_91:
[----:B------:R-:W-:Y:S05]  /*4ce0*/  BSYNC B1 ;  /* 0x0000000000017941 */ /* 0x000fea0003800000 */
.L_x_90:
        /* <DEDUP_REMOVED lines=12> */
.L_x_93:
[----:B------:R-:W-:Y:S05]  /*4db0*/  BSYNC B1 ;  /* 0x0000000000017941 */ /* 0x000fea0003800000 */
.L_x_92:
        /* <DEDUP_REMOVED lines=12> */
.L_x_95:
[----:B------:R-:W-:Y:S05]  /*4e80*/  BSYNC B1 ;  /* 0x0000000000017941 */ /* 0x000fea0003800000 */
.L_x_94:
        /* <DEDUP_REMOVED lines=12> */
.L_x_97:
[----:B------:R-:W-:Y:S05]  /*4f50*/  BSYNC B1 ;  /* 0x0000000000017941 */ /* 0x000fea0003800000 */
.L_x_96:
        /* <DEDUP_REMOVED lines=12> */
.L_x_99:
[----:B------:R-:W-:Y:S05]  /*5020*/  BSYNC B1 ;  /* 0x0000000000017941 */ /* 0x000fea0003800000 */
.L_x_98:
        /* <DEDUP_REMOVED lines=12> */
.L_x_101:
[----:B------:R-:W-:Y:S05]  /*50f0*/  BSYNC B1 ;  /* 0x0000000000017941 */ /* 0x000fea0003800000 */
.L_x_100:
        /* <DEDUP_REMOVED lines=12> */
.L_x_103:
[----:B------:R-:W-:Y:S05]  /*51c0*/  BSYNC B1 ;  /* 0x0000000000017941 */ /* 0x000fea0003800000 */
.L_x_102:
        /* <DEDUP_REMOVED lines=12> */
.L_x_105:
[----:B------:R-:W-:Y:S05]  /*5290*/  BSYNC B1 ;  /* 0x0000000000017941 */ /* 0x000fea0003800000 */
.L_x_104:
        /* <DEDUP_REMOVED lines=12> */
.L_x_107:
[----:B------:R-:W-:Y:S05]  /*5360*/  BSYNC B1 ;  /* 0x0000000000017941 */ /* 0x000fea0003800000 */
.L_x_106:
        /* <DEDUP_REMOVED lines=12> */
.L_x_109:
[----:B------:R-:W-:Y:S05]  /*5430*/  BSYNC B1 ;  /* 0x0000000000017941 */ /* 0x000fea0003800000 */
.L_x_108:
        /* <DEDUP_REMOVED lines=12> */
.L_x_111:
[----:B------:R-:W-:Y:S05]  /*5500*/  BSYNC B1 ;  /* 0x0000000000017941 */ /* 0x000fea0003800000 */
.L_x_110:
        /* <DEDUP_REMOVED lines=12> */
.L_x_113:
[----:B------:R-:W-:Y:S05]  /*55d0*/  BSYNC B1 ;  /* 0x0000000000017941 */ /* 0x000fea0003800000 */
.L_x_112:
        /* <DEDUP_REMOVED lines=12> */
.L_x_115:
[----:B------:R-:W-:Y:S05]  /*56a0*/  BSYNC B1 ;  /* 0x0000000000017941 */ /* 0x000fea0003800000 */
.L_x_114:
        /* <DEDUP_REMOVED lines=12> */
.L_x_117:
[----:B------:R-:W-:Y:S05]  /*5770*/  BSYNC B1 ;  /* 0x0000000000017941 */ /* 0x000fea0003800000 */
.L_x_116:
        /* <DEDUP_REMOVED lines=12> */
.L_x_119:
[----:B------:R-:W-:Y:S05]  /*5840*/  BSYNC B1 ;  /* 0x0000000000017941 */ /* 0x000fea0003800000 */
.L_x_118:
        /* <DEDUP_REMOVED lines=12> */
.L_x_121:
[----:B------:R-:W-:Y:S05]  /*5910*/  BSYNC B1 ;  /* 0x0000000000017941 */ /* 0x000fea0003800000 */
.L_x_120:
        /* <DEDUP_REMOVED lines=12> */
.L_x_123:
[----:B------:R-:W-:Y:S05]  /*59e0*/  BSYNC B1 ;  /* 0x0000000000017941 */ /* 0x000fea0003800000 */
.L_x_122:
        /* <DEDUP_REMOVED lines=12> */
.L_x_125:
[----:B------:R-:W-:Y:S05]  /*5ab0*/  BSYNC B1 ;  /* 0x0000000000017941 */ /* 0x000fea0003800000 */
.L_x_124:
        /* <DEDUP_REMOVED lines=12> */
.L_x_127:
[----:B------:R-:W-:Y:S05]  /*5b80*/  BSYNC B1 ;  /* 0x0000000000017941 */ /* 0x000fea0003800000 */
.L_x_126:
        /* <DEDUP_REMOVED lines=12> */
.L_x_129:
[----:B------:R-:W-:Y:S05]  /*5c50*/  BSYNC B1 ;  /* 0x0000000000017941 */ /* 0x000fea0003800000 */
.L_x_128:
        /* <DEDUP_REMOVED lines=12> */
.L_x_131:
[----:B------:R-:W-:Y:S05]  /*5d20*/  BSYNC B1 ;  /* 0x0000000000017941 */ /* 0x000fea0003800000 */
.L_x_130:
        /* <DEDUP_REMOVED lines=12> */
.L_x_133:
[----:B------:R-:W-:Y:S05]  /*5df0*/  BSYNC B1 ;  /* 0x0000000000017941 */ /* 0x000fea0003800000 */
.L_x_132:
        /* <DEDUP_REMOVED lines=12> */
.L_x_135:
[----:B------:R-:W-:Y:S05]  /*5ec0*/  BSYNC B1 ;  /* 0x0000000000017941 */ /* 0x000fea0003800000 */
.L_x_134:
        /* <DEDUP_REMOVED lines=12> */
.L_x_137:
[----:B------:R-:W-:Y:S05]  /*5f90*/  BSYNC B1 ;  /* 0x0000000000017941 */ /* 0x000fea0003800000 */
.L_x_136:
        /* <DEDUP_REMOVED lines=12> */
.L_x_139:
[----:B------:R-:W-:Y:S05]  /*6060*/  BSYNC B1 ;  /* 0x0000000000017941 */ /* 0x000fea0003800000 */
.L_x_138:
        /* <DEDUP_REMOVED lines=12> */
.L_x_141:
[----:B------:R-:W-:Y:S05]  /*6130*/  BSYNC B1 ;  /* 0x0000000000017941 */ /* 0x000fea0003800000 */
.L_x_140:
        /* <DEDUP_REMOVED lines=12> */
.L_x_143:
[----:B------:R-:W-:Y:S05]  /*6200*/  BSYNC B1 ;  /* 0x0000000000017941 */ /* 0x000fea0003800000 */
.L_x_142:
        /* <DEDUP_REMOVED lines=12> */
.L_x_145:
[----:B------:R-:W-:Y:S05]  /*62d0*/  BSYNC B1 ;  /* 0x0000000000017941 */ /* 0x000fea0003800000 */
.L_x_144:
        /* <DEDUP_REMOVED lines=12> */
.L_x_147:
[----:B------:R-:W-:Y:S05]  /*63a0*/  BSYNC B1 ;  /* 0x0000000000017941 */ /* 0x000fea0003800000 */
.L_x_146:
        /* <DEDUP_REMOVED lines=12> */
.L_x_149:
[----:B------:R-:W-:Y:S05]  /*6470*/  BSYNC B1 ;  /* 0x0000000000017941 */ /* 0x000fea0003800000 */
.L_x_148:
        /* <DEDUP_REMOVED lines=12> */
.L_x_151:
[----:B------:R-:W-:Y:S05]  /*6540*/  BSYNC B1 ;  /* 0x0000000000017941 */ /* 0x000fea0003800000 */
.L_x_150:
        /* <DEDUP_REMOVED lines=12> */
.L_x_153:
[----:B------:R-:W-:Y:S05]  /*6610*/  BSYNC B1 ;  /* 0x0000000000017941 */ /* 0x000fea0003800000 */
.L_x_152:
        /* <DEDUP_REMOVED lines=12> */
.L_x_155:
[----:B------:R-:W-:Y:S05]  /*66e0*/  BSYNC B1 ;  /* 0x0000000000017941 */ /* 0x000fea0003800000 */
.L_x_154:
        /* <DEDUP_REMOVED lines=12> */
.L_x_157:
[----:B------:R-:W-:Y:S05]  /*67b0*/  BSYNC B1 ;  /* 0x0000000000017941 */ /* 0x000fea0003800000 */
.L_x_156:
        /* <DEDUP_REMOVED lines=12> */
.L_x_159:
[----:B------:R-:W-:Y:S05]  /*6880*/  BSYNC B1 ;  /* 0x0000000000017941 */ /* 0x000fea0003800000 */
.L_x_158:
        /* <DEDUP_REMOVED lines=12> */
.L_x_161:
[----:B------:R-:W-:Y:S05]  /*6950*/  BSYNC B1 ;  /* 0x0000000000017941 */ /* 0x000fea0003800000 */
.L_x_160:
        /* <DEDUP_REMOVED lines=12> */
.L_x_163:
[----:B------:R-:W-:Y:S05]  /*6a20*/  BSYNC B1 ;  /* 0x0000000000017941 */ /* 0x000fea0003800000 */
.L_x_162:
        /* <DEDUP_REMOVED lines=12> */
.L_x_165:
[----:B------:R-:W-:Y:S05]  /*6af0*/  BSYNC B1 ;  /* 0x0000000000017941 */ /* 0x000fea0003800000 */
.L_x_164:
[----:B-----5:R-:W-:Y:S01]  /*6b00*/  LOP3.LUT R26, R26, 0xff, RZ, 0xc0, !PT ;  /* 0x000000ff1a1a7812 */ /* 0x020fe200078ec0ff */
[----:B------:R-:W-:Y:S01]  /*6b10*/  BSSY B1, `(.L_x_166) ;  /* 0x000000b000017945 */ /* 0x000fe20003800000 */
[----:B------:R-:W-:Y:S02]  /*6b20*/  ISETP.LT.OR P1, PT, R6, 0x7a, !P1 ;  /* 0x0000007a0600780c */ /* 0x000fe40004f21670 */
[----:B------:R-:W-:-:S05]  /*6b30*/  F2FP.F16.E5M2.UNPACK_B R26, R26 ;  /* 0x0000001aff1a723e */ /* 0x000fca00020004ff */
[----:B----4-:R-:W-:-:S05]  /*6b40*/  HADD2.F32 R27, -RZ, R26.H0_H0 ;  /* 0x2000001aff1b7230 */ /* 0x010fca0000004100 */
[----:B------:R-:W-:-:S04]  /*6b50*/  FMUL R26, R27, R12 ;  /* 0x0000000c1b1a7220 */ /* 0x000fc80000400000 */
[----:B------:R-:W-:Y:S01]  /*6b60*/  FFMA R26, R17, R11, R26 ;  /* 0x0000000b111a7223 */ /* 0x000fe2000000001a */
[----:B------:R-:W-:-:S04]  /*6b70*/  PRMT R17, RZ, 0x7610, R17 ;  /* 0x00007610ff117816 */ /* 0x000fc80000000011 */
[----:B------:R-:W-:-:S05]  /*6b80*/  F2FP.SATFINITE.E5M2.F32.PACK_AB_MERGE_C R27, RZ, R26, RZ ;  /* 0x0000001aff1b723e */ /* 0x000fca00048060ff */
[----:B------:R4:W-:Y:S01]  /*6b90*/  @!P5 STG.E.U8 desc[UR20][R20.64+0x78], R27 ;  /* 0x0000781b1400d986 */ /* 0x0009e2000c101114 */
[----:B------:R-:W-:Y:S05]  /*6ba0*/  @P1 BRA `(.L_x_167) ;  /* 0x0000000000041947 */ /* 0x000fea0003800000 */
[----:B------:R0:W5:Y:S02]  /*6bb0*/  LDG.E.U8 R17, desc[UR20][R4.64+0x79] ;  /* 0x0000791404117981 */ /* 0x000164000c1e1100 */
.L_x_167:
[----:B------:R-:W-:Y:S05]  /*6bc0*/  BSYNC B1 ;  /* 0x0000000000017941 */ /* 0x000fea0003800000 */
.L_x_166:
[----:B-----5:R-:W-:Y:S01]  /*6bd0*/  LOP3.LUT R17, R17, 0xff, RZ, 0xc0, !PT ;  /* 0x000000ff11117812 */ /* 0x020fe200078ec0ff */
[----:B------:R-:W-:Y:S01]  /*6be0*/  BSSY B1, `(.L_x_168) ;  /* 0x000000b000017945 */ /* 0x000fe20003800000 */
[----:B------:R-:W-:Y:S02]  /*6bf0*/  ISETP.LT.OR P4, PT, R6, 0x79, !P2 ;  /* 0x000000790600780c */ /* 0x000fe40005781670 */
[----:B------:R-:W-:Y:S02]  /*6c00*/  F2FP.F16.E5M2.UNPACK_B R17, R17 ;  /* 0x00000011ff11723e */ /* 0x000fe400020004ff */
[----:B0-2---:R-:W-:-:S03]  /*6c10*/  PRMT R4, RZ, 0x7610, R4 ;  /* 0x00007610ff047816 */ /* 0x005fc60000000004 */
[----:B------:R-:W-:-:S05]  /*6c20*/  HADD2.F32 R17, -RZ, R17.H0_H0 ;  /* 0x20000011ff117230 */ /* 0x000fca0000004100 */
[----:B------:R-:W-:-:S04]  /*6c30*/  FMUL R17, R17, R12 ;  /* 0x0000000c11117220 */ /* 0x000fc80000400000 */
[----:B------:R-:W-:-:S05]  /*6c40*/  FFMA R17, R22, R11, R17 ;  /* 0x0000000b16117223 */ /* 0x000fca0000000011 */
[----:B------:R-:W-:-:S05]  /*6c50*/  F2FP.SATFINITE.E5M2.F32.PACK_AB_MERGE_C R17, RZ, R17, RZ ;  /* 0x00000011ff11723e */ /* 0x000fca00048060ff */
[----:B------:R0:W-:Y:S01]  /*6c60*/  @!P1 STG.E.U8 desc[UR20][R20.64+0x79], R17 ;  /* 0x0000791114009986 */ /* 0x0001e2000c101114 */
[----:B------:R-:W-:Y:S05]  /*6c70*/  @P4 BRA `(.L_x_169) ;  /* 0x0000000000044947 */ /* 0x000fea0003800000 */
[----:B------:R2:W5:Y:S02]  /*6c80*/  LDG.E.U8 R4, desc[UR20][R24.64+0x78] ;  /* 0x0000781418047981 */ /* 0x000564000c1e1100 */
.L_x_169:
[----:B------:R-:W-:Y:S05]  /*6c90*/  BSYNC B1 ;  /* 0x0000000000017941 */ /* 0x000fea0003800000 */
.L_x_168:
        /* <DEDUP_REMOVED lines=12> */
.L_x_171:
[----:B------:R-:W-:Y:S05]  /*6d60*/  BSYNC B1 ;  /* 0x0000000000017941 */ /* 0x000fea0003800000 */
.L_x_170:
[----:B------:R-:W-:Y:S05]  /*6d70*/  @P2 BRA `(.L_x_172) ;  /* 0x0000001000282947 */ /* 0x000fea0003800000 */
[----:B-----5:R-:W-:-:S04]  /*6d80*/  LOP3.LUT R4, R4, 0xff, RZ, 0xc0, !PT ;  /* 0x000000ff04047812 */ /* 0x020fc800078ec0ff */
[----:B------:R-:W-:-:S05]  /*6d90*/  F2FP.F16.E5M2.UNPACK_B R4, R4 ;  /* 0x00000004ff04723e */ /* 0x000fca00020004ff */
[----:B0-----:R-:W-:-:S05]  /*6da0*/  HADD2.F32 R5, -RZ, R4.H0_H0 ;  /* 0x20000004ff057230 */ /* 0x001fca0000004100 */
[----:B------:R-:W-:-:S04]  /*6db0*/  FMUL R5, R5, R12 ;  /* 0x0000000c05057220 */ /* 0x000fc80000400000 */
[----:B------:R-:W-:-:S05]  /*6dc0*/  FFMA R5, R88, R11, R5 ;  /* 0x0000000b58057223 */ /* 0x000fca0000000005 */
[----:B------:R-:W-:-:S05]  /*6dd0*/  F2FP.SATFINITE.E5M2.F32.PACK_AB_MERGE_C R5, RZ, R5, RZ ;  /* 0x00000005ff05723e */ /* 0x000fca00048060ff */
[----:B------:R0:W-:Y:S01]  /*6de0*/  STG.E.U8 desc[UR20][R18.64+0x79], R5 ;  /* 0x0000790512007986 */ /* 0x0001e2000c101114 */
[----:B------:R-:W-:Y:S05]  /*6df0*/  BRA `(.L_x_172) ;  /* 0x0000001000087947 */ /* 0x000fea0003800000 */
.L_x_43:
[----:B------:R-:W-:Y:S01]  /*6e00*/  ISETP.GE.AND P2, PT, R30, 0x1, PT ;  /* 0x000000011e00780c */ /* 0x000fe20003f46270 */
[-C--:B--2---:R-:W-:Y:S01]  /*6e10*/  FMUL R147, R147, R11.reuse ;  /* 0x0000000b93937220 */ /* 0x084fe20000400000 */
[-C--:B------:R-:W-:Y:S01]  /*6e20*/  FMUL R148, R148, R11.reuse ;  /* 0x0000000b94947220 */ /* 0x080fe20000400000 */
[----:B------:R-:W-:Y:S01]  /*6e30*/  ISETP.GE.AND P1, PT, R30, 0x9, PT ;  /* 0x000000091e00780c */ /* 0x000fe20003f26270 */
[-C--:B------:R-:W-:Y:S01]  /*6e40*/  FMUL R146, R146, R11.reuse ;  /* 0x0000000b92927220 */ /* 0x080fe20000400000 */
[C---:B------:R-:W-:Y:S01]  /*6e50*/  ISETP.LT.OR P5, PT, R6.reuse, 0x1, !P2 ;  /* 0x000000010600780c */ /* 0x040fe200057a1670 */
[-C--:B------:R-:W-:Y:S01]  /*6e60*/  FMUL R145, R145, R11.reuse ;  /* 0x0000000b91917220 */ /* 0x080fe20000400000 */
[----:B------:R-:W-:Y:S01]  /*6e70*/  ISETP.LT.OR P4, PT, R6, 0x2, !P2 ;  /* 0x000000020600780c */ /* 0x000fe20005781670 */
[----:B------:R-:W-:Y:S01]  /*6e80*/  FMUL R143, R143, R11 ;  /* 0x0000000b8f8f7220 */ /* 0x000fe20000400000 */
[----:B------:R-:W-:Y:S01]  /*6e90*/  F2FP.SATFINITE.E5M2.F32.PACK_AB_MERGE_C R147, RZ, R147, RZ ;  /* 0x00000093ff93723e */ /* 0x000fe200048060ff */
[-C--:B------:R-:W-:Y:S01]  /*6ea0*/  FMUL R144, R144, R11.reuse ;  /* 0x0000000b90907220 */ /* 0x080fe20000400000 */
[----:B------:R-:W-:Y:S01]  /*6eb0*/  F2FP.SATFINITE.E5M2.F32.PACK_AB_MERGE_C R5, RZ, R148, RZ ;  /* 0x00000094ff05723e */ /* 0x000fe200048060ff */
[-C--:B------:R-:W-:Y:S01]  /*6ec0*/  FMUL R141, R141, R11.reuse ;  /* 0x0000000b8d8d7220 */ /* 0x080fe20000400000 */
[----:B------:R-:W-:Y:S01]  /*6ed0*/  ISETP.LT.OR P6, PT, R6, 0x9, !P2 ;  /* 0x000000090600780c */ /* 0x000fe200057c1670 */
[-C--:B------:R-:W-:Y:S01]  /*6ee0*/  FMUL R142, R142, R11.reuse ;  /* 0x0000000b8e8e7220 */ /* 0x080fe20000400000 */
[----:B------:R-:W-:Y:S01]  /*6ef0*/  F2FP.SATFINITE.E5M2.F32.PACK_AB_MERGE_C R25, RZ, R146, RZ ;  /* 0x00000092ff19723e */ /* 0x000fe200048060ff */
[----:B------:R-:W-:Y:S01]  /*6f00*/  FMUL R140, R140, R11 ;  /* 0x0000000b8c8c7220 */ /* 0x000fe20000400000 */
[----:B------:R-:W-:Y:S01]  /*6f10*/  F2FP.SATFINITE.E5M2.F32.PACK_AB_MERGE_C R145, RZ, R145, RZ ;  /* 0x00000091ff91723e */ /* 0x000fe200048060ff */
[----:B------:R-:W-:Y:S01]  /*6f20*/  @!P5 STG.E.U8 desc[UR20][R20.64], R147 ;  /* 0x000000931400d986 */ /* 0x000fe2000c101114 */
[C---:B------:R-:W-:Y:S01]  /*6f30*/  ISETP.LT.OR P5, PT, R6.reuse, 0x2, !P1 ;  /* 0x000000020600780c */ /* 0x040fe20004fa1670 */
[----:B------:R-:W-:Y:S01]  /*6f40*/  FMUL R139, R139, R11 ;  /* 0x0000000b8b8b7220 */ /* 0x000fe20000400000 */
[----:B------:R-:W-:Y:S01]  /*6f50*/  F2FP.SATFINITE.E5M2.F32.PACK_AB_MERGE_C R143, RZ, R143, RZ ;  /* 0x0000008fff8f723e */ /* 0x000fe200048060ff */
[----:B------:R0:W-:Y:S01]  /*6f60*/  @!P4 STG.E.U8 desc[UR20][R20.64+0x1], R5 ;  /* 0x000001051400c986 */ /* 0x0001e2000c101114 */
[----:B------:R-:W-:Y:S01]  /*6f70*/  ISETP.LT.OR P4, PT, R6, 0x1, !P1 ;  /* 0x000000010600780c */ /* 0x000fe20004f81670 */
[----:B------:R-:W-:Y:S01]  /*6f80*/  FMUL R137, R137, R11 ;  /* 0x0000000b89897220 */ /* 0x000fe20000400000 */
[----:B------:R-:W-:Y:S01]  /*6f90*/  F2FP.SATFINITE.E5M2.F32.PACK_AB_MERGE_C R141, RZ, R141, RZ ;  /* 0x0000008dff8d723e */ /* 0x000fe200048060ff */
[-C--:B------:R-:W-:Y:S01]  /*6fa0*/  FMUL R138, R138, R11.reuse ;  /* 0x0000000b8a8a7220 */ /* 0x080fe20000400000 */
[----:B------:R-:W-:Y:S01]  /*6fb0*/  F2FP.SATFINITE.E5M2.F32.PACK_AB_MERGE_C R27, RZ, R142, RZ ;  /* 0x0000008eff1b723e */ /* 0x000fe200048060ff */
[----:B------:R-:W-:Y:S01]  /*6fc0*/  FMUL R135, R135, R11 ;  /* 0x0000000b87877220 */ /* 0x000fe20000400000 */
[----:B------:R-:W-:Y:S01]  /*6fd0*/  F2FP.SATFINITE.E5M2.F32.PACK_AB_MERGE_C R139, RZ, R139, RZ ;  /* 0x0000008bff8b723e */ /* 0x000fe200048060ff */
[----:B------:R-:W-:Y:S01]  /*6fe0*/  FMUL R136, R136, R11 ;  /* 0x0000000b88887220 */ /* 0x000fe20000400000 */
[----:B------:R-:W-:Y:S01]  /*6ff0*/  F2FP.SATFINITE.E5M2.F32.PACK_AB_MERGE_C R137, RZ, R137, RZ ;  /* 0x00000089ff89723e */ /* 0x000fe200048060ff */
[----:B------:R1:W-:Y:S01]  /*7000*/  @!P5 STG.E.U8 desc[UR20][R18.64+0x1], R25 ;  /* 0x000001191200d986 */ /* 0x0003e2000c101114 */
[----:B------:R-:W-:Y:S01]  /*7010*/  ISETP.LT.OR P5, PT, R6, 0xa, !P2 ;  /* 0x0000000a0600780c */ /* 0x000fe200057a1670 */
[-C--:B------:R-:W-:Y:S01]  /*7020*/  FMUL R134, R134, R11.reuse ;  /* 0x0000000b86867220 */ /* 0x080fe20000400000 */
[----:B0-----:R-:W-:Y:S01]  /*7030*/  F2FP.SATFINITE.E5M2.F32.PACK_AB_MERGE_C R5, RZ, R144, RZ ;  /* 0x00000090ff05723e */ /* 0x001fe200048060ff */
[----:B------:R-:W-:Y:S01]  /*7040*/  @!P4 STG.E.U8 desc[UR20][R18.64], R145 ;  /* 0x000000911200c986 */ /* 0x000fe2000c101114 */
[C---:B------:R-:W-:Y:S01]  /*7050*/  ISETP.LT.OR P4, PT, R6.reuse, 0x9, !P1 ;  /* 0x000000090600780c */ /* 0x040fe20004f81670 */
[----:B------:R-:W-:Y:S01]  /*7060*/  FMUL R133, R133, R11 ;  /* 0x0000000b85857220 */ /* 0x000fe20000400000 */
[----:B------:R-:W-:Y:S01]  /*7070*/  F2FP.SATFINITE.E5M2.F32.PACK_AB_MERGE_C R135, RZ, R135, RZ ;  /* 0x00000087ff87723e */ /* 0x000fe200048060ff */
[----:B------:R-:W-:Y:S01]  /*7080*/  @!P6 STG.E.U8 desc[UR20][R20.64+0x8], R143 ;  /* 0x0000088f1400e986 */ /* 0x000fe2000c101114 */
[----:B------:R-:W-:Y:S01]  /*7090*/  ISETP.LT.OR P6, PT, R6, 0xa, !P1 ;  /* 0x0000000a0600780c */ /* 0x000fe20004fc1670 */
[----:B------:R-:W-:Y:S01]  /*70a0*/  FMUL R131, R131, R11 ;  /* 0x0000000b83837220 */ /* 0x000fe20000400000 */
[----:B------:R-:W-:Y:S01]  /*70b0*/  F2FP.SATFINITE.E5M2.F32.PACK_AB_MERGE_C R133, RZ, R133, RZ ;  /* 0x00000085ff85723e */ /* 0x000fe200048060ff */
[-C--:B------:R-:W-:Y:S01]  /*70c0*/  FMUL R132, R132, R11.reuse ;  /* 0x0000000b84847220 */ /* 0x080fe20000400000 */
[----:B-1----:R-:W-:Y:S01]  /*70d0*/  F2FP.SATFINITE.E5M2.F32.PACK_AB_MERGE_C R25, RZ, R140, RZ ;  /* 0x0000008cff19723e */ /* 0x002fe200048060ff */
[----:B------:R0:W-:Y:S01]  /*70e0*/  @!P5 STG.E.U8 desc[UR20][R20.64+0x9], R5 ;  /* 0x000009051400d986 */ /* 0x0001e2000c101114 */
[C---:B------:R-:W-:Y:S01]  /*70f0*/  ISETP.LT.OR P5, PT, R6.reuse, 0x12, !P2 ;  /* 0x000000120600780c */ /* 0x040fe200057a1670 */
[----:B------:R-:W-:Y:S01]  /*7100*/  FMUL R129, R129, R11 ;  /* 0x0000000b81817220 */ /* 0x000fe20000400000 */
[----:B------:R-:W-:Y:S01]  /*7110*/  F2FP.SATFINITE.E5M2.F32.PACK_AB_MERGE_C R131, RZ, R131, RZ ;  /* 0x00000083ff83723e */ /* 0x000fe200048060ff */
[----:B------:R-:W-:Y:S01]  /*7120*/  @!P4 STG.E.U8 desc[UR20][R18.64+0x8], R141 ;  /* 0x0000088d1200c986 */ /* 0x000fe2000c101114 */
[----:B------:R-:W-:Y:S01]  /*7130*/  ISETP.LT.OR P4, PT, R6, 0x11, !P2 ;  /* 0x000000110600780c */ /* 0x000fe20005781670 */
[----:B------:R-:W-:Y:S01]  /*7140*/  FMUL R130, R130, R11 ;  /* 0x0000000b82827220 */ /* 0x000fe20000400000 */
[----:B------:R-:W-:Y:S01]  /*7150*/  F2FP.SATFINITE.E5M2.F32.PACK_AB_MERGE_C R129, RZ, R129, RZ ;  /* 0x00000081ff81723e */ /* 0x000fe200048060ff */
[----:B------:R1:W-:Y:S01]  /*7160*/  @!P6 STG.E.U8 desc[UR20][R18.64+0x9], R27 ;  /* 0x0000091b1200e986 */ /* 0x0003e2000c101114 */
[----:B------:R-:W-:Y:S01]  /*7170*/  ISETP.LT.OR P6, PT, R6, 0x11, !P1 ;  /* 0x000000110600780c */ /* 0x000fe20004fc1670 */
[-C--:B------:R-:W-:Y:S01]  /*7180*/  FMUL R128, R128, R11.reuse ;  /* 0x0000000b80807220 */ /* 0x080fe20000400000 */
[-C--:B------:R-:W-:Y:S01]  /*7190*/  FMUL R127, R127, R11.reuse ;  /* 0x0000000b7f7f7220 */ /* 0x080fe20000400000 */
[----:B0-----:R-:W-:Y:S01]  /*71a0*/  F2FP.SATFINITE.E5M2.F32.PACK_AB_MERGE_C R5, RZ, R138, RZ ;  /* 0x0000008aff05723e */ /* 0x001fe200048060ff */
[-C--:B------:R-:W-:Y:S01]  /*71b0*/  FMUL R125, R125, R11.reuse ;  /* 0x0000000b7d7d7220 */ /* 0x080fe20000400000 */
[----:B------:R0:W-:Y:S01]  /*71c0*/  @!P5 STG.E.U8 desc[UR20][R20.64+0x11], R25 ;  /* 0x000011191400d986 */ /* 0x0001e2000c101114 */
[----:B------:R-:W-:Y:S01]  /*71d0*/  ISETP.LT.OR P5, PT, R6, 0x12, !P1 ;  /* 0x000000120600780c */ /* 0x000fe20004fa1670 */
[----:B------:R-:W-:Y:S01]  /*71e0*/  FMUL R126, R126, R11 ;  /* 0x0000000b7e7e7220 */ /* 0x000fe20000400000 */
[----:B------:R-:W-:Y:S01]  /*71f0*/  F2FP.SATFINITE.E5M2.F32.PACK_AB_MERGE_C R127, RZ, R127, RZ ;  /* 0x0000007fff7f723e */ /* 0x000fe200048060ff */
[----:B------:R-:W-:Y:S01]  /*7200*/  @!P4 STG.E.U8 desc[UR20][R20.64+0x10], R139 ;  /* 0x0000108b1400c986 */ /* 0x000fe2000c101114 */
[C---:B------:R-:W-:Y:S01]  /*7210*/  ISETP.LT.OR P4, PT, R6.reuse, 0x19, !P2 ;  /* 0x000000190600780c */ /* 0x040fe20005781670 */
[-C--:B------:R-:W-:Y:S01]  /*7220*/  FMUL R123, R123, R11.reuse ;  /* 0x0000000b7b7b7220 */ /* 0x080fe20000400000 */
[----:B-1----:R-:W-:Y:S01]  /*7230*/  F2FP.SATFINITE.E5M2.F32.PACK_AB_MERGE_C R27, RZ, R136, RZ ;  /* 0x00000088ff1b723e */ /* 0x002fe200048060ff */
[----:B------:R-:W-:Y:S01]  /*7240*/  @!P6 STG.E.U8 desc[UR20][R18.64+0x10], R137 ;  /* 0x000010891200e986 */ /* 0x000fe2000c101114 */
[----:B------:R-:W-:Y:S01]  /*7250*/  ISETP.LT.OR P6, PT, R6, 0x1a, !P2 ;  /* 0x0000001a0600780c */ /* 0x000fe200057c1670 */
[----:B------:R-:W-:Y:S01]  /*7260*/  FMUL R124, R124, R11 ;  /* 0x0000000b7c7c7220 */ /* 0x000fe20000400000 */
[----:B------:R-:W-:Y:S01]  /*7270*/  F2FP.SATFINITE.E5M2.F32.PACK_AB_MERGE_C R125, RZ, R125, RZ ;  /* 0x0000007dff7d723e */ /* 0x000fe200048060ff */
[-C--:B------:R-:W-:Y:S01]  /*7280*/  FMUL R122, R122, R11.reuse ;  /* 0x0000000b7a7a7220 */ /* 0x080fe20000400000 */
[----:B0-----:R-:W-:Y:S01]  /*7290*/  F2FP.SATFINITE.E5M2.F32.PACK_AB_MERGE_C R25, RZ, R134, RZ ;  /* 0x00000086ff19723e */ /* 0x001fe200048060ff */
[----:B------:R0:W-:Y:S01]  /*72a0*/  @!P5 STG.E.U8 desc[UR20][R18.64+0x11], R5 ;  /* 0x000011051200d986 */ /* 0x0001e2000c101114 */
[C---:B------:R-:W-:Y:S01]  /*72b0*/  ISETP.LT.OR P5, PT, R6.reuse, 0x1a, !P1 ;  /* 0x0000001a0600780c */ /* 0x040fe20004fa1670 */
        /* <DEDUP_REMOVED lines=11> */
[----:B0-----:R-:W-:Y:S01]  /*7370*/  F2FP.SATFINITE.E5M2.F32.PACK_AB_MERGE_C R5, RZ, R132, RZ ;  /* 0x00000084ff05723e */ /* 0x001fe200048060ff */
[----:B------:R0:W-:Y:S01]  /*7380*/  @!P5 STG.E.U8 desc[UR20][R18.64+0x19], R25 ;  /* 0x000019191200d986 */ /* 0x0001e2000c101114 */
[----:B------:R-:W-:Y:S01]  /*7390*/  ISETP.LT.OR P5, PT, R6, 0x22, !P2 ;  /* 0x000000220600780c */ /* 0x000fe200057a1670 */
[----:B------:R-:W-:Y:S01]  /*73a0*/  FMUL R118, R118, R11 ;  /* 0x0000000b76767220 */ /* 0x000fe20000400000 */
[----:B------:R-:W-:Y:S01]  /*73b0*/  F2FP.SATFINITE.E5M2.F32.PACK_AB_MERGE_C R117, RZ, R117, RZ ;  /* 0x00000075ff75723e */ /* 0x000fe200048060ff */
[----:B------:R-:W-:Y:S01]  /*73c0*/  @!P4 STG.E.U8 desc[UR20][R18.64+0x18], R133 ;  /* 0x000018851200c986 */ /* 0x000fe2000c101114 */
[----:B------:R-:W-:Y:S01]  /*73d0*/  ISETP.LT.OR P4, PT, R6, 0x21, !P1 ;  /* 0x000000210600780c */ /* 0x000fe20004f81670 */
[-C--:B------:R-:W-:Y:S01]  /*73e0*/  FMUL R116, R116, R11.reuse ;  /* 0x0000000b74747220 */ /* 0x080fe20000400000 */
[----:B-1----:R-:W-:Y:S01]  /*73f0*/  F2FP.SATFINITE.E5M2.F32.PACK_AB_MERGE_C R27, RZ, R130, RZ ;  /* 0x00000082ff1b723e */ /* 0x002fe200048060ff */
[----:B------:R-:W-:Y:S01]  /*7400*/  @!P6 STG.E.U8 desc[UR20][R20.64+0x20], R131 ;  /* 0x000020831400e986 */ /* 0x000fe2000c101114 */
[----:B------:R-:W-:Y:S01]  /*7410*/  ISETP.LT.OR P6, PT, R6, 0x22, !P1 ;  /* 0x000000220600780c */ /* 0x000fe20004fc1670 */
[-C--:B------:R-:W-:Y:S01]  /*7420*/  FMUL R115, R115, R11.reuse ;  /* 0x0000000b73737220 */ /* 0x080fe20000400000 */
[-C--:B------:R-:W-:Y:S01]  /*7430*/  FMUL R113, R113, R11.reuse ;  /* 0x0000000b71717220 */ /* 0x080fe20000400000 */
[----:B0-----:R-:W-:Y:S01]  /*7440*/  F2FP.SATFINITE.E5M2.F32.PACK_AB_MERGE_C R25, RZ, R128, RZ ;  /* 0x00000080ff19723e */ /* 0x001fe200048060ff */
[-C--:B------:R-:W-:Y:S01]  /*7450*/  FMUL R114, R114, R11.reuse ;  /* 0x0000000b72727220 */ /* 0x080fe20000400000 */
        /* <DEDUP_REMOVED lines=33> */
[C---:B------:R-:W-:Y:S01]  /*7670*/  ISETP.LT.OR P4, PT, R6.reuse, 0x31, !P1 ;  /* 0x000000310600780c */ /* 0x040fe20004f81670 */
[-C--:B------:R-:W-:Y:S01]  /*7680*/  FMUL R103, R103, R11.reuse ;  /* 0x0000000b67677220 */ /* 0x080fe20000400000 */
[-C--:B------:R-:W-:Y:S01]  /*7690*/  FMUL R101, R101, R11.reuse ;  /* 0x0000000b65657220 */ /* 0x080fe20000400000 */
        /* <DEDUP_REMOVED lines=15> */
[C---:B------:R-:W-:Y:S01]  /*7790*/  ISETP.LT.OR P6, PT, R6.reuse, 0x3a, !P1 ;  /* 0x0000003a0600780c */ /* 0x040fe20004fc1670 */
        /* <DEDUP_REMOVED lines=20> */
[-C--:B------:R-:W-:Y:S01]  /*78e0*/  FMUL R92, R92, R11.reuse ;  /* 0x0000000b5c5c7220 */ /* 0x080fe20000400000 */
[-C--:B------:R-:W-:Y:S01]  /*78f0*/  FMUL R89, R89, R11.reuse ;  /* 0x0000000b59597220 */ /* 0x080fe20000400000 */
        /* <DEDUP_REMOVED lines=19> */
[----:B------:R-:W-:-:S02]  /*7a30*/  ISETP.LT.OR P6, PT, R6, 0x51, !P2 ;  /* 0x000000510600780c */ /* 0x000fc400057c1670 */
[----:B------:R-:W-:Y:S02]  /*7a40*/  F2FP.SATFINITE.E5M2.F32.PACK_AB_MERGE_C R23, RZ, R23, RZ ;  /* 0x00000017ff17723e */ /* 0x000fe400048060ff */
[----:B0-----:R-:W-:Y:S01]  /*7a50*/  F2FP.SATFINITE.E5M2.F32.PACK_AB_MERGE_C R5, RZ, R108, RZ ;  /* 0x0000006cff05723e */ /* 0x001fe200048060ff */
[----:B------:R0:W-:Y:S01]  /*7a60*/  @!P5 STG.E.U8 desc[UR20][R18.64+0x49], R25 ;  /* 0x000049191200d986 */ /* 0x0001e2000c101114 */
[----:B------:R-:W-:-:S03]  /*7a70*/  ISETP.LT.OR P5, PT, R6, 0x52, !P2 ;  /* 0x000000520600780c */ /* 0x000fc600057a1670 */
[----:B------:R-:W-:Y:S01]  /*7a80*/  @!P4 STG.E.U8 desc[UR20][R18.64+0x48], R109 ;  /* 0x0000486d1200c986 */ /* 0x000fe2000c101114 */
[C---:B------:R-:W-:Y:S02]  /*7a90*/  ISETP.LT.OR P4, PT, R6.reuse, 0x51, !P1 ;  /* 0x000000510600780c */ /* 0x040fe40004f81670 */
[----:B-1----:R-:W-:Y:S01]  /*7aa0*/  F2FP.SATFINITE.E5M2.F32.PACK_AB_MERGE_C R27, RZ, R106, RZ ;  /* 0x0000006aff1b723e */ /* 0x002fe200048060ff */
[----:B------:R-:W-:Y:S01]  /*7ab0*/  @!P6 STG.E.U8 desc[UR20][R20.64+0x50], R107 ;  /* 0x0000506b1400e986 */ /* 0x000fe2000c101114 */
[----:B------:R-:W-:Y:S02]  /*7ac0*/  ISETP.LT.OR P6, PT, R6, 0x52, !P1 ;  /* 0x000000520600780c */ /* 0x000fe40004fc1670 */
[----:B0-----:R-:W-:-:S03]  /*7ad0*/  F2FP.SATFINITE.E5M2.F32.PACK_AB_MERGE_C R25, RZ, R104, RZ ;  /* 0x00000068ff19723e */ /* 0x001fc600048060ff */
[----:B------:R0:W-:Y:S01]  /*7ae0*/  @!P5 STG.E.U8 desc[UR20][R20.64+0x51], R5 ;  /* 0x000051051400d986 */ /* 0x0001e2000c101114 */
[----:B------:R-:W-:-:S03]  /*7af0*/  ISETP.LT.OR P5, PT, R6, 0x5a, !P2 ;  /* 0x0000005a0600780c */ /* 0x000fc600057a1670 */
[----:B------:R-:W-:Y:S01]  /*7b00*/  @!P4 STG.E.U8 desc[UR20][R18.64+0x50], R105 ;  /* 0x000050691200c986 */ /* 0x000fe2000c101114 */
[----:B------:R-:W-:-:S03]  /*7b10*/  ISETP.LT.OR P4, PT, R6, 0x59, !P2 ;  /* 0x000000590600780c */ /* 0x000fc60005781670 */
[----:B------:R1:W-:Y:S01]  /*7b20*/  @!P6 STG.E.U8 desc[UR20][R18.64+0x51], R27 ;  /* 0x0000511b1200e986 */ /* 0x0003e2000c101114 */
[----:B------:R-:W-:Y:S02]  /*7b30*/  ISETP.LT.OR P6, PT, R6, 0x59, !P1 ;  /* 0x000000590600780c */ /* 0x000fe40004fc1670 */
[----:B0-----:R-:W-:-:S03]  /*7b40*/  F2FP.SATFINITE.E5M2.F32.PACK_AB_MERGE_C R5, RZ, R102, RZ ;  /* 0x00000066ff05723e */ /* 0x001fc600048060ff */
        /* <DEDUP_REMOVED lines=31> */
[C---:B------:R-:W-:Y:S02]  /*7d40*/  ISETP.LT.OR P5, PT, R6.reuse, 0x79, !P2 ;  /* 0x000000790600780c */ /* 0x040fe400057a1670 */
[C---:B------:R-:W-:Y:S01]  /*7d50*/  ISETP.LT.OR P2, PT, R6.reuse, 0x7a, !P2 ;  /* 0x0000007a0600780c */ /* 0x040fe20005741670 */
[----:B------:R2:W-:Y:S01]  /*7d60*/  @!P4 STG.E.U8 desc[UR20][R20.64+0x70], R91 ;  /* 0x0000705b1400c986 */ /* 0x0005e2000c101114 */
[C---:B------:R-:W-:Y:S02]  /*7d70*/  ISETP.LT.OR P4, PT, R6.reuse, 0x72, !P1 ;  /* 0x000000720600780c */ /* 0x040fe40004f81670 */
[----:B-1----:R-:W-:Y:S01]  /*7d80*/  F2FP.SATFINITE.E5M2.F32.PACK_AB_MERGE_C R27, RZ, R88, RZ ;  /* 0x00000058ff1b723e */ /* 0x002fe200048060ff */
[----:B------:R2:W-:Y:S01]  /*7d90*/  @!P6 STG.E.U8 desc[UR20][R18.64+0x70], R89 ;  /* 0x000070591200e986 */ /* 0x0005e2000c101114 */
[C---:B------:R-:W-:Y:S02]  /*7da0*/  ISETP.LT.OR P6, PT, R6.reuse, 0x79, !P1 ;  /* 0x000000790600780c */ /* 0x040fe40004fc1670 */
[----:B------:R-:W-:-:S02]  /*7db0*/  ISETP.LT.OR P1, PT, R6, 0x7a, !P1 ;  /* 0x0000007a0600780c */ /* 0x000fc40004f21670 */
[----:B0-----:R-:W-:-:S05]  /*7dc0*/  F2FP.SATFINITE.E5M2.F32.PACK_AB_MERGE_C R25, RZ, R22, RZ ;  /* 0x00000016ff19723e */ /* 0x001fca00048060ff */
[----:B------:R2:W-:Y:S04]  /*7dd0*/  @!P4 STG.E.U8 desc[UR20][R18.64+0x71], R5 ;  /* 0x000071051200c986 */ /* 0x0005e8000c101114 */
[----:B------:R2:W-:Y:S04]  /*7de0*/  @!P5 STG.E.U8 desc[UR20][R20.64+0x78], R17 ;  /* 0x000078111400d986 */ /* 0x0005e8000c101114 */
[----:B------:R2:W-:Y:S04]  /*7df0*/  @!P2 STG.E.U8 desc[UR20][R20.64+0x79], R25 ;  /* 0x000079191400a986 */ /* 0x0005e8000c101114 */
[----:B------:R2:W-:Y:S04]  /*7e00*/  @!P6 STG.E.U8 desc[UR20][R18.64+0x78], R23 ;  /* 0x000078171200e986 */ /* 0x0005e8000c101114 */
[----:B------:R2:W-:Y:S02]  /*7e10*/  @!P1 STG.E.U8 desc[UR20][R18.64+0x79], R27 ;  /* 0x0000791b12009986 */ /* 0x0005e4000c101114 */
.L_x_172:
[----:B------:R-:W-:Y:S05]  /*7e20*/  BSYNC B0 ;  /* 0x0000000000007941 */ /* 0x000fea0003800000 */
.L_x_42:
[C---:B------:R-:W-:Y:S01]  /*7e30*/  LEA R2, P1, R8.reuse, R2, 0x1 ;  /* 0x0000000208027211 */ /* 0x040fe200078208ff */
[----:B------:R-:W-:Y:S01]  /*7e40*/  ULDC.64 UR6, c[0x0][0x650] ;  /* 0x0001940000067ab9 */ /* 0x000fe20000000a00 */
[----:B-----5:R-:W-:Y:S01]  /*7e50*/  IMAD.U32 R4, RZ, RZ, UR12 ;  /* 0x0000000cff047e24 */ /* 0x020fe2000f8e00ff */
[----:B0-2---:R-:W-:Y:S01]  /*7e60*/  PRMT R17, RZ, 0x7610, R17 ;  /* 0x00007610ff117816 */ /* 0x005fe20000000011 */
[----:B------:R-:W-:Y:S01]  /*7e70*/  IMAD.MOV.U32 R6, RZ, RZ, -0x1 ;  /* 0xffffffffff067424 */ /* 0x000fe200078e00ff */
[----:B------:R-:W-:Y:S01]  /*7e80*/  LEA.HI.X R3, R8, R3, R0, 0x1, P1 ;  /* 0x0000000308037211 */ /* 0x000fe200008f0c00 */
[----:B------:R0:W-:Y:S01]  /*7e90*/  SYNCS.ARRIVE.TRANS64.A1T0 RZ, [R4+UR22], RZ ;  /* 0x000000ff04ff79a7 */ /* 0x0001e20008100016 */
[----:B------:R-:W-:Y:S01]  /*7ea0*/  ISETP.GE.U32.AND P1, PT, R2, UR6, PT ;  /* 0x0000000602007c0c */ /* 0x000fe2000bf26070 */
[----:B------:R-:W-:-:S03]  /*7eb0*/  IMAD.MOV.U32 R5, RZ, RZ, -0x1 ;  /* 0xffffffffff057424 */ /* 0x000fc600078e00ff */
[----:B------:R-:W-:Y:S01]  /*7ec0*/  ISETP.GE.U32.AND.EX P1, PT, R3, UR7, PT, P1 ;  /* 0x0000000703007c0c */ /* 0x000fe2000bf26110 */
[----:B0-----:R-:W-:-:S12]  /*7ed0*/  IMAD.MOV.U32 R4, RZ, RZ, -0x1 ;  /* 0xffffffffff047424 */ /* 0x001fd800078e00ff */
[----:B------:R-:W-:Y:S05]  /*7ee0*/  @P1 BRA `(.L_x_173) ;  /* 0x0000000400601947 */ /* 0x000fea0003800000 */
[----:B------:R-:W0:Y:S01]  /*7ef0*/  S2R R28, SR_CTAID.X ;  /* 0x00000000001c7919 */ /* 0x000e220000002500 */
[----:B------:R-:W2:Y:S01]  /*7f00*/  LDC.64 R22, c[0x0][0x628] ;  /* 0x00018a00ff167b82 */ /* 0x000ea20000000a00 */
[----:B------:R-:W-:Y:S01]  /*7f10*/  ULDC UR6, c[0x0][0x150] ;  /* 0x0000540000067ab9 */ /* 0x000fe20000000800 */
[----:B-1--4-:R-:W-:Y:S01]  /*7f20*/  IMAD.MOV.U32 R20, RZ, RZ, R2 ;  /* 0x000000ffff147224 */ /* 0x012fe200078e0002 */
[----:B------:R-:W1:Y:S01]  /*7f30*/  S2R R30, SR_CTAID.Y ;  /* 0x00000000001e7919 */ /* 0x000e620000002600 */
[----:B------:R-:W-:-:S04]  /*7f40*/  IMAD.MOV.U32 R21, RZ, RZ, R3 ;  /* 0x000000ffff157224 */ /* 0x000fc800078e0003 */
[----:B------:R-:W4:Y:S08]  /*7f50*/  LDC R31, c[0x0][0x144] ;  /* 0x00005100ff1f7b82 */ /* 0x000f300000000800 */
[----:B------:R-:W1:Y:S08]  /*7f60*/  LDC R6, c[0x0][0x630] ;  /* 0x00018c00ff067b82 */ /* 0x000e700000000800 */
[----:B------:R-:W1:Y:S01]  /*7f70*/  LDC.64 R26, c[0x0][0x620] ;  /* 0x00018800ff1a7b82 */ /* 0x000e620000000a00 */
[----:B--2---:R-:W-:-:S04]  /*7f80*/  ISETP.NE.U32.AND P1, PT, R22, RZ, PT ;  /* 0x000000ff1600720c */ /* 0x004fc80003f25070 */
[----:B------:R-:W-:Y:S02]  /*7f90*/  ISETP.NE.AND.EX P1, PT, R23, RZ, PT, P1 ;  /* 0x000000ff1700720c */ /* 0x000fe40003f25310 */
[----:B0-----:R-:W-:-:S05]  /*7fa0*/  I2FP.F32.U32 R4, R28 ;  /* 0x0000001c00047245 */ /* 0x001fca0000201000 */
[----:B------:R-:W-:-:S04]  /*7fb0*/  FMUL R4, R4, UR6 ;  /* 0x0000000604047c20 */ /* 0x000fc80008400000 */
[----:B------:R0:W2:Y:S02]  /*7fc0*/  F2I.U32.TRUNC.NTZ R29, R4 ;  /* 0x00000004001d7305 */ /* 0x0000a4000020f000 */
[----:B----4-:R-:W-:Y:S05]  /*7fd0*/  @!P1 BRA `(.L_x_174) ;  /* 0x0000000000289947 */ /* 0x010fea0003800000 */
[----:B------:R-:W4:Y:S02]  /*7fe0*/  LDC R5, c[0x0][0x634] ;  /* 0x00018d00ff057b82 */ /* 0x000f240000000800 */
[----:B----4-:R-:W-:-:S05]  /*7ff0*/  IADD3 R17, P1, R2, R5, RZ ;  /* 0x0000000502117210 */ /* 0x010fca0007f3e0ff */
[----:B---3--:R-:W-:-:S04]  /*8000*/  IMAD.X R25, RZ, RZ, R3, P1 ;  /* 0x000000ffff197224 */ /* 0x008fc800008e0603 */
[----:B0-----:R-:W-:-:S04]  /*8010*/  IMAD.WIDE.U32 R4, R25, R22, RZ ;  /* 0x0000001619047225 */ /* 0x001fc800078e00ff */
[----:B------:R-:W-:-:S04]  /*8020*/  IMAD.WIDE.U32 R18, P1, R17, R23, R4 ;  /* 0x0000001711127225 */ /* 0x000fc80007820004 */
[----:B------:R-:W-:-:S04]  /*8030*/  IMAD.WIDE.U32 R4, R17, R22, RZ ;  /* 0x0000001611047225 */ /* 0x000fc800078e00ff */
[----:B------:R-:W-:Y:S01]  /*8040*/  IMAD.X R21, RZ, RZ, RZ, P1 ;  /* 0x000000ffff157224 */ /* 0x000fe200008e06ff */
[----:B------:R-:W-:Y:S01]  /*8050*/  IADD3 RZ, P1, R5, R18, RZ ;  /* 0x0000001205ff7210 */ /* 0x000fe20007f3e0ff */
[----:B------:R-:W-:-:S04]  /*8060*/  IMAD.MOV.U32 R20, RZ, RZ, R19 ;  /* 0x000000ffff147224 */ /* 0x000fc800078e0013 */
[----:B------:R-:W-:-:S08]  /*8070*/  IMAD.WIDE.U32.X R20, R25, R23, R20, P1 ;  /* 0x0000001719147225 */ /* 0x000fd000008e0414 */
.L_x_174:
[----:B------:R-:W4:Y:S01]  /*8080*/  LDC.64 R34, c[0x0][0x640] ;  /* 0x00019000ff227b82 */ /* 0x000f220000000a00 */
[-C--:B-1-3--:R-:W-:Y:S01]  /*8090*/  SHF.R.U64 R24, R20, R6.reuse, R21 ;  /* 0x0000000614187219 */ /* 0x08afe20000001215 */
[----:B--2---:R-:W-:Y:S01]  /*80a0*/  IMAD.MOV R29, RZ, RZ, -R29 ;  /* 0x000000ffff1d7224 */ /* 0x004fe200078e0a1d */
[----:B0-----:R-:W-:Y:S01]  /*80b0*/  SHF.R.U32.HI R4, RZ, R6, R21 ;  /* 0x00000006ff047219 */ /* 0x001fe20000011615 */
[----:B------:R-:W-:Y:S01]  /*80c0*/  ULDC UR6, c[0x0][0x154] ;  /* 0x0000550000067ab9 */ /* 0x000fe20000000800 */
[----:B------:R-:W-:Y:S01]  /*80d0*/  IADD3 R17, P1, RZ, -R24, RZ ;  /* 0x80000018ff117210 */ /* 0x000fe20007f3e0ff */
[----:B------:R-:W-:Y:S02]  /*80e0*/  IMAD R29, R31, R29, R28 ;  /* 0x0000001d1f1d7224 */ /* 0x000fe400078e021c */
[----:B------:R-:W0:Y:S01]  /*80f0*/  LDC R18, c[0x0][0x618] ;  /* 0x00018600ff127b82 */ /* 0x000e220000000800 */
[----:B------:R-:W-:Y:S02]  /*8100*/  IMAD.MOV.U32 R19, RZ, RZ, -0x1 ;  /* 0xffffffffff137424 */ /* 0x000fe400078e00ff */
[----:B------:R-:W-:-:S02]  /*8110*/  IMAD.X R5, RZ, RZ, ~R4, P1 ;  /* 0x000000ffff057224 */ /* 0x000fc400008e0e04 */
[----:B------:R-:W-:Y:S02]  /*8120*/  IMAD.MOV.U32 R21, RZ, RZ, 0x1 ;  /* 0x00000001ff157424 */ /* 0x000fe400078e00ff */
[-C--:B------:R-:W-:Y:S01]  /*8130*/  IMAD R6, R5, R26.reuse, RZ ;  /* 0x0000001a05067224 */ /* 0x080fe200078e02ff */
[----:B------:R-:W1:Y:S01]  /*8140*/  LDC R20, c[0x0][0x608] ;  /* 0x00018200ff147b82 */ /* 0x000e620000000800 */
[----:B------:R-:W-:-:S04]  /*8150*/  IMAD.WIDE.U32 R4, R17, R26, R2 ;  /* 0x0000001a11047225 */ /* 0x000fc800078e0002 */
[----:B------:R-:W-:Y:S01]  /*8160*/  IMAD R17, R17, R27, R6 ;  /* 0x0000001b11117224 */ /* 0x000fe200078e0206 */
[----:B------:R-:W-:Y:S02]  /*8170*/  I2FP.F32.U32 R6, R30 ;  /* 0x0000001e00067245 */ /* 0x000fe40000201000 */
[----:B------:R-:W2:Y:S01]  /*8180*/  LDC R32, c[0x0][0x658] ;  /* 0x00019600ff207b82 */ /* 0x000ea20000000800 */
[----:B------:R-:W-:Y:S01]  /*8190*/  IMAD.IADD R5, R5, 0x1, R17 ;  /* 0x0000000105057824 */ /* 0x000fe200078e0211 */
[----:B----4-:R-:W-:Y:S01]  /*81a0*/  ISETP.NE.U32.AND P1, PT, R34, RZ, PT ;  /* 0x000000ff2200720c */ /* 0x010fe20003f25070 */
[----:B------:R-:W-:-:S03]  /*81b0*/  FMUL R17, R6, UR6 ;  /* 0x0000000606117c20 */ /* 0x000fc60008400000 */
[----:B------:R-:W-:Y:S01]  /*81c0*/  ISETP.NE.AND.EX P1, PT, R35, RZ, PT, P1 ;  /* 0x000000ff2300720c */ /* 0x000fe20003f25310 */
[----:B------:R3:W4:Y:S01]  /*81d0*/  F2I.U32.TRUNC.NTZ R25, R17 ;  /* 0x0000001100197305 */ /* 0x000722000020f000 */
[----:B------:R-:W3:Y:S01]  /*81e0*/  LDC R27, c[0x0][0x148] ;  /* 0x00005200ff1b7b82 */ /* 0x000ee20000000800 */
[-CC-:B0-----:R-:W-:Y:S02]  /*81f0*/  SHF.R.U64 R22, R4, R18.reuse, R5.reuse ;  /* 0x0000001204167219 */ /* 0x181fe40000001205 */
[----:B------:R-:W-:-:S05]  /*8200*/  SHF.R.U32.HI R5, RZ, R18, R5 ;  /* 0x00000012ff057219 */ /* 0x000fca0000011605 */
[----:B------:R-:W0:Y:S01]  /*8210*/  LDC R28, c[0x0][0x600] ;  /* 0x00018000ff1c7b82 */ /* 0x000e220000000800 */
[-CC-:B-1----:R-:W-:Y:S02]  /*8220*/  SHF.R.U64 R6, R22, R20.reuse, R5.reuse ;  /* 0x0000001416067219 */ /* 0x182fe40000001205 */
[----:B------:R-:W-:-:S05]  /*8230*/  SHF.R.U32.HI R5, RZ, R20, R5 ;  /* 0x00000014ff057219 */ /* 0x000fca0000011605 */
[----:B------:R-:W1:Y:S01]  /*8240*/  LDC R33, c[0x0][0x648] ;  /* 0x00019200ff217b82 */ /* 0x000e620000000800 */
[-CC-:B--2---:R-:W-:Y:S02]  /*8250*/  SHF.R.U64 R26, R6, R32.reuse, R5.reuse ;  /* 0x00000020061a7219 */ /* 0x184fe40000001205 */
[-C--:B------:R-:W-:Y:S02]  /*8260*/  SHF.L.U32 R19, R19, R32.reuse, RZ ;  /* 0x0000002013137219 */ /* 0x080fe400000006ff */
[-C--:B------:R-:W-:Y:S01]  /*8270*/  SHF.R.U32.HI R5, RZ, R32.reuse, R5 ;  /* 0x00000020ff057219 */ /* 0x080fe20000011605 */
[----:B------:R-:W-:Y:S01]  /*8280*/  IMAD.MOV.U32 R4, RZ, RZ, R26 ;  /* 0x000000ffff047224 */ /* 0x000fe200078e001a */
[----:B------:R-:W-:Y:S01]  /*8290*/  SHF.L.U32 R32, R21, R32, RZ ;  /* 0x0000002015207219 */ /* 0x000fe200000006ff */
[----:B------:R-:W2:Y:S01]  /*82a0*/  LDC R36, c[0x0][0x638] ;  /* 0x00018e00ff247b82 */ /* 0x000ea20000000800 */
[----:B------:R-:W-:-:S07]  /*82b0*/  LOP3.LUT R31, RZ, R19, RZ, 0x33, !PT ;  /* 0x00000013ff1f7212 */ /* 0x000fce00078e33ff */
[----:B------:R-:W0:Y:S01]  /*82c0*/  LDC R37, c[0x0][0x610] ;  /* 0x00018400ff257b82 */ /* 0x000e220000000800 */
[----:B----4-:R-:W-:Y:S05]  /*82d0*/  @!P1 BRA `(.L_x_175) ;  /* 0x0000000000289947 */ /* 0x010fea0003800000 */
[----:B---3--:R-:W3:Y:S02]  /*82e0*/  LDC R17, c[0x0][0x64c] ;  /* 0x00019300ff117b82 */ /* 0x008ee40000000800 */
[----:B---3--:R-:W-:-:S05]  /*82f0*/  IADD3 R17, P1, R26, R17, RZ ;  /* 0x000000111a117210 */ /* 0x008fca0007f3e0ff */
        /* <DEDUP_REMOVED lines=8> */
.L_x_175:
[----:B-1----:R-:W-:Y:S01]  /*8380*/  SHF.R.U64 R4, R4, R33, R5 ;  /* 0x0000002104047219 */ /* 0x002fe20000001205 */
[----:B0-----:R-:W-:Y:S01]  /*8390*/  VIADD R19, R28, 0xffffffff ;  /* 0xffffffff1c137836 */ /* 0x001fe20000000000 */
[----:B---3--:R-:W-:Y:S01]  /*83a0*/  LOP3.LUT R17, R6, R31, RZ, 0xc0, !PT ;  /* 0x0000001f06117212 */ /* 0x008fe200078ec0ff */
[----:B------:R-:W-:Y:S02]  /*83b0*/  IMAD.MOV R25, RZ, RZ, -R25 ;  /* 0x000000ffff197224 */ /* 0x000fe400078e0a19 */
[----:B------:R-:W-:Y:S01]  /*83c0*/  IMAD.MOV R5, RZ, RZ, -R4 ;  /* 0x000000ffff057224 */ /* 0x000fe200078e0a04 */
[----:B------:R-:W-:Y:S01]  /*83d0*/  LOP3.LUT R19, R22, R19, RZ, 0xc0, !PT ;  /* 0x0000001316137212 */ /* 0x000fe200078ec0ff */
[----:B------:R-:W-:Y:S02]  /*83e0*/  IMAD R6, R32, R4, R17 ;  /* 0x0000000420067224 */ /* 0x000fe400078e0211 */
[----:B------:R-:W-:Y:S02]  /*83f0*/  @P3 IMAD R29, R27, R25, R30 ;  /* 0x000000191b1d3224 */ /* 0x000fe400078e021e */
[----:B--2---:R-:W-:-:S02]  /*8400*/  IMAD R4, R5, R36, R26 ;  /* 0x0000002405047224 */ /* 0x004fc400078e021a */
[----:B------:R-:W-:Y:S02]  /*8410*/  IMAD R6, R6, R37, R29 ;  /* 0x0000002506067224 */ /* 0x000fe400078e021d */
[----:B------:R-:W-:Y:S02]  /*8420*/  IMAD R19, R4, R28, R19 ;  /* 0x0000001c04137224 */ /* 0x000fe400078e0213 */
[----:B------:R-:W-:Y:S02]  /*8430*/  IMAD.MOV.U32 R17, RZ, RZ, 0x1 ;  /* 0x00000001ff117424 */ /* 0x000fe400078e00ff */
[----:B------:R-:W-:Y:S01]  /*8440*/  IMAD.MOV.U32 R4, RZ, RZ, R24 ;  /* 0x000000ffff047224 */ /* 0x000fe200078e0018 */
[----:B------:R-:W-:Y:S02]  /*8450*/  SEL R5, R19, R6, !P3 ;  /* 0x0000000613057207 */ /* 0x000fe40005800000 */
[----:B------:R-:W-:-:S07]  /*8460*/  SEL R6, R6, R19, !P3 ;  /* 0x0000001306067207 */ /* 0x000fce0005800000 */
.L_x_173:
[----:B------:R-:W-:Y:S02]  /*8470*/  LOP3.LUT P1, RZ, R17, 0xff, RZ, 0xc0, !PT ;  /* 0x000000ff11ff7812 */ /* 0x000fe4000782c0ff */
[----:B------:R-:W-:-:S11]  /*8480*/  LOP3.LUT R150, R150, 0x1, RZ, 0x3c, !PT ;  /* 0x0000000196967812 */ /* 0x000fd600078e3cff */
[----:B------:R-:W-:Y:S05]  /*8490*/  @P1 BRA `(.L_x_176) ;  /* 0xffffff94005c1947 */ /* 0x000fea000383ffff */
[----:B------:R-:W-:Y:S05]  /*84a0*/  EXIT ;  /* 0x000000000000794d */ /* 0x000fea0003800000 */
.L_x_18:
[----:B------:R-:W-:-:S08]  /*84b0*/  ISETP.NE.AND P0, PT, R22, RZ, PT ;  /* 0x000000ff1600720c */ /* 0x000fd00003f05270 */
[----:B--2-45:R-:W0:-:S00]  /*84c0*/  USETMAXREG.DEALLOC.CTAPOOL 0x28 ;  /* 0x00000028000079c8 */ /* 0x034e0000080e0500 */
[----:B------:R-:W-:Y:S05]  /*84d0*/  @P0 EXIT ;  /* 0x000000000000094d */ /* 0x000fea0003800000 */
[----:B0-----:R-:W-:Y:S01]  /*84e0*/  LOP3.LUT P0, RZ, R13, 0xff, RZ, 0xc0, !PT ;  /* 0x000000ff0dff7812 */ /* 0x001fe2000780c0ff */
[----:B------:R-:W-:Y:S02]  /*84f0*/  IMAD.MOV.U32 R12, RZ, RZ, 0x1 ;  /* 0x00000001ff0c7424 */ /* 0x000fe400078e00ff */
[----:B------:R-:W-:-:S10]  /*8500*/  IMAD.MOV.U32 R13, RZ, RZ, RZ ;  /* 0x000000ffff0d7224 */ /* 0x000fd400078e00ff */
[----:B------:R-:W-:Y:S05]  /*8510*/  @!P0 BRA `(.L_x_177) ;  /* 0x0000000c00288947 */ /* 0x000fea0003800000 */
[----:B------:R-:W0:Y:S01]  /*8520*/  S2UR UR8, SR_CgaCtaId ;  /* 0x00000000000879c3 */ /* 0x000e220000008800 */
[----:B------:R-:W-:Y:S01]  /*8530*/  LOP3.LUT P0, RZ, R15, 0x1f, RZ, 0xc0, !PT ;  /* 0x0000001f0fff7812 */ /* 0x000fe2000780c0ff */
[----:B------:R-:W-:Y:S01]  /*8540*/  ULDC UR5, c[0x0][0x658] ;  /* 0x0001960000057ab9 */ /* 0x000fe20000000800 */
[----:B------:R-:W-:Y:S01]  /*8550*/  UMOV UR6, 0xffffffff ;  /* 0xffffffff00067882 */ /* 0x000fe20000000000 */
[----:B------:R-:W-:Y:S01]  /*8560*/  BSSY B0, `(.L_x_177) ;  /* 0x00000c5000007945 */ /* 0x000fe20003800000 */
[C---:B------:R-:W-:Y:S01]  /*8570*/  ISETP.NE.AND P2, PT, R14.reuse, RZ, PT ;  /* 0x000000ff0e00720c */ /* 0x040fe20003f45270 */
[----:B------:R-:W-:Y:S01]  /*8580*/  USHF.L.U32 UR6, UR6, UR5, URZ ;  /* 0x0000000506067299 */ /* 0x000fe2000800063f */
[----:B------:R-:W-:Y:S01]  /*8590*/  ISETP.NE.OR P0, PT, R14, RZ, !P0 ;  /* 0x000000ff0e00720c */ /* 0x000fe20004705670 */
[----:B------:R-:W-:Y:S01]  /*85a0*/  IMAD.MOV.U32 R15, RZ, RZ, 0x1 ;  /* 0x00000001ff0f7424 */ /* 0x000fe200078e00ff */
[----:B------:R-:W-:Y:S01]  /*85b0*/  LOP3.LUT R14, R7, 0x2, RZ, 0xfc, !PT ;  /* 0x00000002070e7812 */ /* 0x000fe200078efcff */
[----:B------:R-:W-:Y:S01]  /*85c0*/  IMAD.MOV.U32 R12, RZ, RZ, 0x1 ;  /* 0x00000001ff0c7424 */ /* 0x000fe200078e00ff */
[----:B------:R-:W-:Y:S01]  /*85d0*/  ULDC UR4, c[0x0][0x600] ;  /* 0x0001800000047ab9 */ /* 0x000fe20000000800 */
[----:B------:R-:W-:Y:S01]  /*85e0*/  IMAD.MOV.U32 R13, RZ, RZ, RZ ;  /* 0x000000ffff0d7224 */ /* 0x000fe200078e00ff */
[----:B------:R-:W-:Y:S01]  /*85f0*/  UMOV UR7, 0x1 ;  /* 0x0000000100077882 */ /* 0x000fe20000000000 */
[----:B------:R-:W-:-:S02]  /*8600*/  UIADD3 UR21, UR13, 0x1, URZ ;  /* 0x000000010d157890 */ /* 0x000fc4000fffe03f */
[----:B------:R-:W-:Y:S02]  /*8610*/  UIADD3 UR16, UR4, -0x1, URZ ;  /* 0xffffffff04107890 */ /* 0x000fe4000fffe03f */
[----:B------:R-:W-:Y:S02]  /*8620*/  USHF.L.U32 UR18, UR7, UR5, URZ ;  /* 0x0000000507127299 */ /* 0x000fe4000800063f */
[----:B------:R-:W-:Y:S01]  /*8630*/  ULOP3.LUT UR17, URZ, UR6, URZ, 0x33, !UPT ;  /* 0x000000063f117292 */ /* 0x000fe2000f8e333f */
[----:B------:R-:W-:Y:S01]  /*8640*/  ULDC.64 UR22, c[0x0][0x198] ;  /* 0x0000660000167ab9 */ /* 0x000fe20000000a00 */
[----:B0-----:R-:W-:-:S10]  /*8650*/  IMAD.U32 R17, RZ, RZ, UR8 ;  /* 0x00000008ff117e24 */ /* 0x001fd4000f8e00ff */
.L_x_189:
[----:B------:R-:W-:-:S03]  /*8660*/  UMOV UR4, 0xffffffff ;  /* 0xffffffff00047882 */ /* 0x000fc60000000000 */
[----:B------:R-:W-:Y:S05]  /*8670*/  BRA.DIV UR4, `(.L_x_178) ;  /* 0x0000002204947947 */ /* 0x000fea000b800000 */
[----:B------:R-:W-:-:S13]  /*8680*/  ELECT P1, URZ, PT ;  /* 0x00000000003f782f */ /* 0x000fda0003820000 */
.L_x_235:
[----:B------:R-:W0:Y:S01]  /*8690*/  LDC R10, c[0x0][0x28c] ;  /* 0x0000a300ff0a7b82 */ /* 0x000e220000000800 */
[----:B------:R-:W-:Y:S01]  /*86a0*/  BSSY B1, `(.L_x_179) ;  /* 0x000003b000017945 */ /* 0x000fe20003800000 */
[----:B0-----:R-:W-:-:S13]  /*86b0*/  ISETP.LT.OR P1, PT, R10, 0x1, !P1 ;  /* 0x000000010a00780c */ /* 0x001fda0004f21670 */
[----:B------:R-:W-:Y:S05]  /*86c0*/  @P1 BRA `(.L_x_180) ;  /* 0x0000000000e01947 */ /* 0x000fea0003800000 */
[----:B------:R-:W-:Y:S02]  /*86d0*/  IMAD R17, R6, 0x2, R17 ;  /* 0x0000000206117824 */ /* 0x000fe400078e0211 */
[----:B------:R-:W-:Y:S02]  /*86e0*/  IMAD.SHL.U32 R18, R5, 0x80, RZ ;  /* 0x0000008005127824 */ /* 0x000fe400078e00ff */
[----:B------:R-:W-:Y:S02]  /*86f0*/  IMAD.MOV.U32 R20, RZ, RZ, RZ ;  /* 0x000000ffff147224 */ /* 0x000fe400078e00ff */
[----:B------:R-:W-:Y:S02]  /*8700*/  IMAD.U32 R22, RZ, RZ, UR21 ;  /* 0x00000015ff167e24 */ /* 0x000fe4000f8e00ff */
[----:B------:R-:W-:Y:S02]  /*8710*/  IMAD.MOV.U32 R5, RZ, RZ, R12 ;  /* 0x000000ffff057224 */ /* 0x000fe400078e000c */
[----:B------:R-:W-:-:S02]  /*8720*/  IMAD.MOV.U32 R6, RZ, RZ, R13 ;  /* 0x000000ffff067224 */ /* 0x000fc400078e000d */
[----:B------:R-:W-:-:S07]  /*8730*/  IMAD.SHL.U32 R16, R17, 0x20, RZ ;  /* 0x0000002011107824 */ /* 0x000fce00078e00ff */
.L_x_184:
[----:B------:R-:W0:Y:S01]  /*8740*/  S2UR UR4, SR_CgaCtaId ;  /* 0x00000000000479c3 */ /* 0x000e220000008800 */
[----:B------:R-:W-:-:S07]  /*8750*/  MOV R10, 0x400 ;  /* 0x00000400000a7802 */ /* 0x000fce0000000f00 */
[----:B------:R-:W1:Y:S01]  /*8760*/  @!P2 LDC R11, c[0x0][0x500] ;  /* 0x00014000ff0bab82 */ /* 0x000e620000000800 */
[----:B0-----:R-:W-:-:S05]  /*8770*/  IMAD.U32 R17, RZ, RZ, UR4 ;  /* 0x00000004ff117e24 */ /* 0x001fca000f8e00ff */
[----:B------:R-:W-:Y:S02]  /*8780*/  LEA R21, R17, R10, 0x18 ;  /* 0x0000000a11157211 */ /* 0x000fe400078ec0ff */
[----:B------:R-:W-:-:S03]  /*8790*/  SHF.L.U32 R10, R5, 0x1f, RZ ;  /* 0x0000001f050a7819 */ /* 0x000fc600000006ff */
[----:B------:R-:W-:-:S04]  /*87a0*/  IMAD R19, R6, 0x8, R21 ;  /* 0x0000000806137824 */ /* 0x000fc800078e0215 */
[----:B------:R-:W0:Y:S02]  /*87b0*/  SYNCS.PHASECHK.TRANS64.TRYWAIT P1, [R19+URZ+0x128], R10 ;  /* 0x0001280a130075a7 */ /* 0x000e24000802017f */
[----:B01----:R-:W-:Y:S05]  /*87c0*/  @!P1 BRA `(.L_x_181) ;  /* 0x0000002000609947 */ /* 0x003fea0003800000 */
.L_x_236:
[----:B0-----:R-:W-:Y:S01]  /*87d0*/  PRMT R10, R14, 0x9910, RZ ;  /* 0x000099100e0a7816 */ /* 0x001fe200000000ff */
[----:B------:R0:W-:Y:S03]  /*87e0*/  @!P2 SYNCS.ARRIVE.TRANS64 RZ, [R19+URZ], R11 ;  /* 0x0000000b13ffa9a7 */ /* 0x0001e6000800003f */
[----:B------:R-:W-:-:S13]  /*87f0*/  ISETP.NE.AND P1, PT, R10, 0x2, PT ;  /* 0x000000020a00780c */ /* 0x000fda0003f25270 */
[----:B0-----:R-:W-:Y:S05]  /*8800*/  @P1 BRA `(.L_x_182) ;  /* 0x0000000000041947 */ /* 0x001fea0003800000 */
[----:B------:R-:W-:Y:S01]  /*8810*/  BPT.TRAP 0x1 ;  /* 0x000000040000795c */ /* 0x000fe20000300000 */
.L_x_182:
[----:B------:R-:W-:Y:S05]  /*8820*/  @P0 BRA `(.L_x_183) ;  /* 0x0000000000040947 */ /* 0x000fea0003800000 */
[----:B------:R-:W-:Y:S01]  /*8830*/  BPT.TRAP 0x1 ;  /* 0x000000040000795c */ /* 0x000fe20000300000 */
.L_x_183:
[----:B------:R-:W-:Y:S01]  /*8840*/  IMAD R10, R6, 0x2, R17 ;  /* 0x00000002060a7824 */ /* 0x000fe200078e0211 */
[----:B------:R-:W-:Y:S01]  /*8850*/  R2UR UR9, R19 ;  /* 0x00000000130972ca */ /* 0x000fe200000e0000 */
[----:B------:R-:W-:Y:S01]  /*8860*/  VIADD R22, R22, 0xffffffff ;  /* 0xffffffff16167836 */ /* 0x000fe20000000000 */
[----:B------:R-:W-:Y:S01]  /*8870*/  UIADD3 UR4, UP0, UR22, 0xf0, URZ ;  /* 0x000000f016047890 */ /* 0x000fe2000ff1e03f */
[--C-:B------:R-:W-:Y:S01]  /*8880*/  IMAD.U32 R10, R10, 0x400, R21.reuse ;  /* 0x000004000a0a7824 */ /* 0x100fe200078e0015 */
[----:B------:R-:W-:Y:S01]  /*8890*/  R2UR UR11, R16 ;  /* 0x00000000100b72ca */ /* 0x000fe200000e0000 */
[----:B------:R-:W-:Y:S01]  /*88a0*/  IMAD R21, R6, 0x1000, R21 ;  /* 0x0000100006157824 */ /* 0x000fe200078e0215 */
[----:B------:R-:W-:Y:S01]  /*88b0*/  R2UR UR10, R20 ;  /* 0x00000000140a72ca */ /* 0x000fe200000e0000 */
[----:B------:R-:W-:Y:S01]  /*88c0*/  UIADD3 UR24, UP1, UR22, 0x1f0, URZ ;  /* 0x000001f016187890 */ /* 0x000fe2000ff3e03f */
[----:B------:R-:W-:Y:S01]  /*88d0*/  R2UR UR5, R10 ;  /* 0x000000000a0572ca */ /* 0x000fe200000e0000 */
[----:B------:R-:W-:Y:S01]  /*88e0*/  VIADD R6, R6, 0x1 ;  /* 0x0000000106067836 */ /* 0x000fe20000000000 */
[----:B------:R-:W-:Y:S01]  /*88f0*/  R2UR UR8, R21 ;  /* 0x00000000150872ca */ /* 0x000fe200000e0000 */
[----:B------:R-:W-:Y:S01]  /*8900*/  UIADD3.X UR25, URZ, UR23, URZ, UP1, !UPT ;  /* 0x000000173f197290 */ /* 0x000fe20008ffe43f */
[----:B------:R-:W-:Y:S01]  /*8910*/  R2UR UR12, R4 ;  /* 0x00000000040c72ca */ /* 0x000fe200000e0000 */
[----:B------:R-:W-:Y:S01]  /*8920*/  UMOV UR20, 0x30000 ;  /* 0x0003000000147882 */ /* 0x000fe20000000000 */
[----:B------:R-:W-:Y:S01]  /*8930*/  R2UR UR19, R18 ;  /* 0x00000000121372ca */ /* 0x000fe200000e0000 */
[----:B------:R-:W-:Y:S01]  /*8940*/  UMOV UR6, 0x0 ;  /* 0x0000000000067882 */ /* 0x000fe20000000000 */
[----:B------:R-:W-:Y:S01]  /*8950*/  ISETP.GT.AND P4, PT, R22, 0x1, PT ;  /* 0x000000011600780c */ /* 0x000fe20003f84270 */
[----:B------:R-:W-:Y:S01]  /*8960*/  UMOV UR7, 0x10000000 ;  /* 0x1000000000077882 */ /* 0x000fe20000000000 */
[----:B------:R-:W-:Y:S01]  /*8970*/  ISETP.NE.AND P1, PT, R6, 0x25, PT ;  /* 0x000000250600780c */ /* 0x000fe20003f25270 */
[----:B------:R-:W-:-:S02]  /*8980*/  VIADD R20, R20, 0x20 ;  /* 0x0000002014147836 */ /* 0x000fc40000000000 */
[----:B------:R-:W-:Y:S01]  /*8990*/  UIADD3 UR14, UR5, 0x380, URZ ;  /* 0x00000380050e7890 */ /* 0x000fe2000fffe03f */
[----:B------:R-:W-:Y:S01]  /*89a0*/  SEL R10, RZ, 0x1, P1 ;  /* 0x00000001ff0a7807 */ /* 0x000fe20000800000 */
[----:B------:R-:W-:Y:S01]  /*89b0*/  UIADD3.X UR5, URZ, UR23, URZ, UP0, !UPT ;  /* 0x000000173f057290 */ /* 0x000fe200087fe43f */
[----:B------:R-:W-:Y:S01]  /*89c0*/  SEL R6, R6, RZ, P1 ;  /* 0x000000ff06067207 */ /* 0x000fe20000800000 */
[----:B------:R-:W-:Y:S01]  /*89d0*/  UIADD3 UR15, UR8, 0x12b80, URZ ;  /* 0x00012b80080f7890 */ /* 0x000fe2000fffe03f */
[----:B------:R-:W-:Y:S02]  /*89e0*/  LOP3.LUT R5, R5, R10, RZ, 0x3c, !PT ;  /* 0x0000000a05057212 */ /* 0x000fe400078e3cff */
[----:B------:R-:W-:-:S04]  /*89f0*/  UMOV UR8, UR14 ;  /* 0x0000000e00087c82 */ /* 0x000fc80008000000 */
[----:B------:R0:W-:Y:S02]  /*8a00*/  UTMALDG.3D.MULTICAST [UR8], [UR4], UR20, desc[UR6] ;  /* 0x00000608040073b4 */ /* 0x0001e40008011814 */
[----:B0-----:R-:W-:Y:S01]  /*8a10*/  UMOV UR8, UR15 ;  /* 0x0000000f00087c82 */ /* 0x001fe20008000000 */
[----:B------:R-:W-:Y:S02]  /*8a20*/  UMOV UR11, UR19 ;  /* 0x00000013000b7c82 */ /* 0x000fe40008000000 */
[----:B------:R0:W-:Y:S02]  /*8a30*/  UTMALDG.3D [UR8], [UR24], desc[UR6] ;  /* 0x00000608180075b4 */ /* 0x0001e40008011000 */
[----:B0-----:R-:W-:Y:S05]  /*8a40*/  @P4 BRA `(.L_x_184) ;  /* 0xfffffffc003c4947 */ /* 0x001fea000383ffff */
.L_x_180:
[----:B------:R-:W-:Y:S05]  /*8a50*/  BSYNC B1 ;  /* 0x0000000000017941 */ /* 0x000fea0003800000 */
.L_x_179:
[----:B------:R-:W-:Y:S01]  /*8a60*/  LOP3.LUT P5, RZ, R15, 0xff, RZ, 0xc0, !PT ;  /* 0x000000ff0fff7812 */ /* 0x000fe200078ac0ff */
[----:B------:R-:W-:Y:S01]  /*8a70*/  VIADD R6, R13, UR13 ;  /* 0x0000000d0d067c36 */ /* 0x000fe20008000000 */
[----:B------:R-:W-:Y:S02]  /*8a80*/  UISETP.GE.U32.AND UP0, UPT, UR13, 0x25, UPT ;  /* 0x000000250d00788c */ /* 0x000fe4000bf06070 */
[----:B------:R-:W-:Y:S01]  /*8a90*/  IMAD.U32 R11, RZ, RZ, UR13 ;  /* 0x0000000dff0b7e24 */ /* 0x000fe2000f8e00ff */
[----:B------:R-:W-:Y:S01]  /*8aa0*/  ULDC.64 UR4, c[0x0][0x650] ;  /* 0x0001940000047ab9 */ /* 0x000fe20000000a00 */
[C---:B------:R-:W-:Y:S01]  /*8ab0*/  IMAD.WIDE.U32 R4, R6.reuse, -0x45306eb3, RZ ;  /* 0xbacf914d06047825 */ /* 0x040fe200078e00ff */
[C---:B------:R-:W-:Y:S01]  /*8ac0*/  ISETP.GT.U32.AND P1, PT, R6.reuse, 0x24, PT ;  /* 0x000000240600780c */ /* 0x040fe20003f24070 */
[----:B------:R-:W-:Y:S01]  /*8ad0*/  BSSY B1, `(.L_x_185) ;  /* 0x000006b000017945 */ /* 0x000fe20003800000 */
[----:B------:R-:W-:Y:S01]  /*8ae0*/  PLOP3.LUT P4, PT, PT, PT, UP0, 0x80, 0x0 ;  /* 0x000000000000781c */ /* 0x000fe20003f8f008 */
[----:B------:R-:W-:Y:S01]  /*8af0*/  IMAD.IADD R4, R6, 0x1, -R5 ;  /* 0x0000000106047824 */ /* 0x000fe200078e0a05 */
[----:B------:R-:W-:-:S02]  /*8b00*/  ISETP.LT.U32.AND P1, PT, R11, 0x25, P1 ;  /* 0x000000250b00780c */ /* 0x000fc40000f21070 */
[----:B------:R-:W-:Y:S01]  /*8b10*/  PRMT R15, RZ, 0x7610, R15 ;  /* 0x00007610ff0f7816 */ /* 0x000fe2000000000f */
[----:B------:R-:W0:Y:S01]  /*8b20*/  @P5 S2R R17, SR_CgaCtaId ;  /* 0x0000000000115919 */ /* 0x000e220000008800 */
[----:B------:R-:W-:Y:S02]  /*8b30*/  SEL R11, RZ, 0x1, !P1 ;  /* 0x00000001ff0b7807 */ /* 0x000fe40004800000 */
[----:B------:R-:W-:Y:S02]  /*8b40*/  IADD3 R2, P1, R2, R8, RZ ;  /* 0x0000000802027210 */ /* 0x000fe40007f3e0ff */
[----:B------:R-:W-:Y:S02]  /*8b50*/  @P5 MOV R10, 0x400 ;  /* 0x00000400000a5802 */ /* 0x000fe40000000f00 */
[----:B------:R-:W-:Y:S01]  /*8b60*/  LEA.HI R4, R4, R5, RZ, 0x1f ;  /* 0x0000000504047211 */ /* 0x000fe200078ff8ff */
[----:B------:R-:W-:Y:S01]  /*8b70*/  IMAD.X R3, R3, 0x1, R0, P1 ;  /* 0x0000000103037824 */ /* 0x000fe200008e0600 */
[----:B------:R-:W-:Y:S01]  /*8b80*/  ISETP.GE.U32.AND P1, PT, R2, UR4, PT ;  /* 0x0000000402007c0c */ /* 0x000fe2000bf26070 */
[----:B------:R-:W-:Y:S01]  /*8b90*/  IMAD.MOV.U32 R5, RZ, RZ, -0x1 ;  /* 0xffffffffff057424 */ /* 0x000fe200078e00ff */
[----:B------:R-:W-:-:S02]  /*8ba0*/  LOP3.LUT R12, R12, R11, RZ, 0x3c, !PT ;  /* 0x0000000b0c0c7212 */ /* 0x000fc400078e3cff */
[----:B------:R-:W-:Y:S02]  /*8bb0*/  ISETP.GE.U32.AND.EX P1, PT, R3, UR5, PT, P1 ;  /* 0x0000000503007c0c */ /* 0x000fe4000bf26110 */
[----:B------:R-:W-:Y:S01]  /*8bc0*/  SHF.R.U32.HI R13, RZ, 0x5, R4 ;  /* 0x00000005ff0d7819 */ /* 0x000fe20000011604 */
[----:B------:R-:W-:-:S03]  /*8bd0*/  IMAD.MOV.U32 R4, RZ, RZ, -0x1 ;  /* 0xffffffffff047424 */ /* 0x000fc600078e00ff */
[----:B------:R-:W-:Y:S01]  /*8be0*/  @P4 LOP3.LUT R12, R12, 0x1, R13, 0x78, !PT ;  /* 0x000000010c0c4812 */ /* 0x000fe200078e780d */
[----:B------:R-:W-:Y:S02]  /*8bf0*/  IMAD R13, R13, -0x25, R6 ;  /* 0xffffffdb0d0d7824 */ /* 0x000fe400078e0206 */
[----:B------:R-:W-:Y:S01]  /*8c00*/  IMAD.MOV.U32 R6, RZ, RZ, -0x1 ;  /* 0xffffffffff067424 */ /* 0x000fe200078e00ff */
[----:B0-----:R-:W-:-:S04]  /*8c10*/  @P5 LEA R10, R17, R10, 0x18 ;  /* 0x0000000a110a5211 */ /* 0x001fc800078ec0ff */
[----:B------:R0:W-:Y:S02]  /*8c20*/  @P5 SYNCS.ARRIVE.TRANS64.A1T0 RZ, [R10+URZ+0x288], RZ ;  /* 0x000288ff0aff59a7 */ /* 0x0001e4000810003f */
[----:B0-----:R-:W-:Y:S01]  /*8c30*/  PRMT R10, RZ, 0x7610, R10 ;  /* 0x00007610ff0a7816 */ /* 0x001fe2000000000a */
[----:B------:R-:W-:Y:S06]  /*8c40*/  @P1 BRA `(.L_x_186) ;  /* 0x00000004004c1947 */ /* 0x000fec0003800000 */
[----:B------:R-:W0:Y:S01]  /*8c50*/  S2R R18, SR_CTAID.X ;  /* 0x0000000000127919 */ /* 0x000e220000002500 */
[----:B------:R-:W-:Y:S01]  /*8c60*/  ULDC.64 UR4, c[0x0][0x628] ;  /* 0x00018a0000047ab9 */ /* 0x000fe20000000a00 */
[----:B------:R-:W1:Y:S01]  /*8c70*/  LDC R19, c[0x0][0x144] ;  /* 0x00005100ff137b82 */ /* 0x000e620000000800 */
[----:B------:R-:W-:Y:S01]  /*8c80*/  ISETP.NE.U32.AND P1, PT, RZ, UR4, PT ;  /* 0x00000004ff007c0c */ /* 0x000fe2000bf25070 */
[----:B------:R-:W2:Y:S01]  /*8c90*/  S2R R6, SR_CTAID.Y ;  /* 0x0000000000067919 */ /* 0x000ea20000002600 */
[----:B------:R-:W-:Y:S01]  /*8ca0*/  ULDC UR7, c[0x0][0x630] ;  /* 0x00018c0000077ab9 */ /* 0x000fe20000000800 */
[----:B------:R-:W-:Y:S01]  /*8cb0*/  ULDC UR8, c[0x0][0x150] ;  /* 0x0000540000087ab9 */ /* 0x000fe20000000800 */
[----:B------:R-:W-:Y:S01]  /*8cc0*/  ISETP.NE.AND.EX P1, PT, RZ, UR5, PT, P1 ;  /* 0x00000005ff007c0c */ /* 0x000fe2000bf25310 */
[----:B------:R-:W-:Y:S02]  /*8cd0*/  IMAD.MOV.U32 R4, RZ, RZ, R2 ;  /* 0x000000ffff047224 */ /* 0x000fe400078e0002 */
[----:B------:R-:W-:Y:S01]  /*8ce0*/  IMAD.MOV.U32 R5, RZ, RZ, R3 ;  /* 0x000000ffff057224 */ /* 0x000fe200078e0003 */
[----:B0-----:R-:W-:-:S09]  /*8cf0*/  I2FP.F32.U32 R20, R18 ;  /* 0x0000001200147245 */ /* 0x001fd20000201000 */
[----:B------:R-:W-:Y:S05]  /*8d00*/  @!P1 BRA `(.L_x_187) ;  /* 0x0000000000289947 */ /* 0x000fea0003800000 */
[----:B------:R-:W-:Y:S02]  /*8d10*/  ULDC UR6, c[0x0][0x634] ;  /* 0x00018d0000067ab9 */ /* 0x000fe40000000800 */
[----:B------:R-:W-:-:S05]  /*8d20*/  IADD3 R5, P1, R2, UR6, RZ ;  /* 0x0000000602057c10 */ /* 0x000fca000ff3e0ff */
[----:B------:R-:W-:-:S04]  /*8d30*/  IMAD.X R21, RZ, RZ, R3, P1 ;  /* 0x000000ffff157224 */ /* 0x000fc800008e0603 */
[----:B------:R-:W-:-:S04]  /*8d40*/  IMAD.WIDE.U32 R10, R21, UR4, RZ ;  /* 0x00000004150a7c25 */ /* 0x000fc8000f8e00ff */
[----:B------:R-:W-:-:S04]  /*8d50*/  IMAD.WIDE.U32 R10, P1, R5, UR5, R10 ;  /* 0x00000005050a7c25 */ /* 0x000fc8000f82000a */
[----:B------:R-:W-:-:S04]  /*8d60*/  IMAD.WIDE.U32 R4, R5, UR4, RZ ;  /* 0x0000000405047c25 */ /* 0x000fc8000f8e00ff */
[----:B------:R-:W-:Y:S01]  /*8d70*/  IMAD.MOV.U32 R4, RZ, RZ, R11 ;  /* 0x000000ffff047224 */ /* 0x000fe200078e000b */
[----:B------:R-:W-:Y:S01]  /*8d80*/  IADD3 RZ, P4, R5, R10, RZ ;  /* 0x0000000a05ff7210 */ /* 0x000fe20007f9e0ff */
[----:B------:R-:W-:-:S04]  /*8d90*/  IMAD.X R5, RZ, RZ, RZ, P1 ;  /* 0x000000ffff057224 */ /* 0x000fc800008e06ff */
[----:B------:R-:W-:-:S08]  /*8da0*/  IMAD.WIDE.U32.X R4, R21, UR5, R4, P4 ;  /* 0x0000000515047c25 */ /* 0x000fd0000a0e0404 */
.L_x_187:
[----:B------:R-:W-:Y:S01]  /*8db0*/  FMUL R20, R20, UR8 ;  /* 0x0000000814147c20 */ /* 0x000fe20008400000 */
[--C-:B------:R-:W-:Y:S01]  /*8dc0*/  SHF.R.U64 R16, R4, UR7, R5.reuse ;  /* 0x0000000704107c19 */ /* 0x100fe20008001205 */
[----:B------:R-:W-:Y:S01]  /*8dd0*/  ULDC.64 UR4, c[0x0][0x620] ;  /* 0x0001880000047ab9 */ /* 0x000fe20000000a00 */
[----:B------:R-:W-:Y:S01]  /*8de0*/  SHF.R.U32.HI R4, RZ, UR7, R5 ;  /* 0x00000007ff047c19 */ /* 0x000fe20008011605 */
[----:B------:R-:W-:Y:S01]  /*8df0*/  ULDC.64 UR6, c[0x0][0x640] ;  /* 0x0001900000067ab9 */ /* 0x000fe20000000a00 */
[----:B------:R-:W-:Y:S01]  /*8e00*/  IADD3 R5, P1, RZ, -R16, RZ ;  /* 0x80000010ff057210 */ /* 0x000fe20007f3e0ff */
[----:B------:R-:W0:Y:S01]  /*8e10*/  F2I.U32.TRUNC.NTZ R20, R20 ;  /* 0x0000001400147305 */ /* 0x000e22000020f000 */
[----:B------:R-:W3:Y:S03]  /*8e20*/  LDC R21, c[0x0][0x148] ;  /* 0x00005200ff157b82 */ /* 0x000ee60000000800 */
[----:B------:R-:W-:Y:S01]  /*8e30*/  IMAD.X R4, RZ, RZ, ~R4, P1 ;  /* 0x000000ffff047224 */ /* 0x000fe200008e0e04 */
[----:B------:R-:W-:-:S03]  /*8e40*/  ISETP.NE.U32.AND P1, PT, RZ, UR6, PT ;  /* 0x00000006ff007c0c */ /* 0x000fc6000bf25070 */
[----:B------:R-:W-:Y:S01]  /*8e50*/  IMAD R4, R4, UR4, RZ ;  /* 0x0000000404047c24 */ /* 0x000fe2000f8e02ff */
[----:B------:R-:W-:-:S03]  /*8e60*/  ISETP.NE.AND.EX P1, PT, RZ, UR7, PT, P1 ;  /* 0x00000007ff007c0c */ /* 0x000fc6000bf25310 */
[C---:B------:R-:W-:Y:S01]  /*8e70*/  IMAD R11, R5.reuse, UR5, R4 ;  /* 0x00000005050b7c24 */ /* 0x040fe2000f8e0204 */
[----:B------:R-:W-:Y:S01]  /*8e80*/  ULDC UR5, c[0x0][0x154] ;  /* 0x0000550000057ab9 */ /* 0x000fe20000000800 */
[----:B------:R-:W-:Y:S01]  /*8e90*/  IMAD.WIDE.U32 R4, R5, UR4, R2 ;  /* 0x0000000405047c25 */ /* 0x000fe2000f8e0002 */
[----:B------:R-:W-:-:S03]  /*8ea0*/  ULDC UR4, c[0x0][0x618] ;  /* 0x0001860000047ab9 */ /* 0x000fc60000000800 */
[----:B0-----:R-:W-:Y:S02]  /*8eb0*/  IMAD.MOV R10, RZ, RZ, -R20 ;  /* 0x000000ffff0a7224 */ /* 0x001fe400078e0a14 */
[----:B------:R-:W-:Y:S02]  /*8ec0*/  IMAD.IADD R5, R5, 0x1, R11 ;  /* 0x0000000105057824 */ /* 0x000fe400078e020b */
[----:B-1----:R-:W-:Y:S01]  /*8ed0*/  IMAD R18, R19, R10, R18 ;  /* 0x0000000a13127224 */ /* 0x002fe200078e0212 */
[----:B--2---:R-:W-:Y:S02]  /*8ee0*/  I2FP.F32.U32 R10, R6 ;  /* 0x00000006000a7245 */ /* 0x004fe40000201000 */
[--C-:B------:R-:W-:Y:S02]  /*8ef0*/  SHF.R.U64 R19, R4, UR4, R5.reuse ;  /* 0x0000000404137c19 */ /* 0x100fe40008001205 */
[----:B------:R-:W-:Y:S01]  /*8f00*/  SHF.R.U32.HI R4, RZ, UR4, R5 ;  /* 0x00000004ff047c19 */ /* 0x000fe20008011605 */
[----:B------:R-:W-:Y:S01]  /*8f10*/  FMUL R10, R10, UR5 ;  /* 0x000000050a0a7c20 */ /* 0x000fe20008400000 */
[----:B------:R-:W-:-:S02]  /*8f20*/  ULDC UR4, c[0x0][0x608] ;  /* 0x0001820000047ab9 */ /* 0x000fc40000000800 */
[--C-:B------:R-:W-:Y:S01]  /*8f30*/  SHF.R.U64 R22, R19, UR4, R4.reuse ;  /* 0x0000000413167c19 */ /* 0x100fe20008001204 */
[----:B------:R0:W1:Y:S01]  /*8f40*/  F2I.U32.TRUNC.NTZ R24, R10 ;  /* 0x0000000a00187305 */ /* 0x000062000020f000 */
[----:B------:R-:W-:Y:S01]  /*8f50*/  SHF.R.U32.HI R5, RZ, UR4, R4 ;  /* 0x00000004ff057c19 */ /* 0x000fe20008011604 */
[----:B------:R-:W-:-:S03]  /*8f60*/  ULDC UR4, c[0x0][0x658] ;  /* 0x0001960000047ab9 */ /* 0x000fc60000000800 */
[--C-:B------:R-:W-:Y:S02]  /*8f70*/  SHF.R.U64 R20, R22, UR4, R5.reuse ;  /* 0x0000000416147c19 */ /* 0x100fe40008001205 */
[----:B------:R-:W-:-:S03]  /*8f80*/  SHF.R.U32.HI R23, RZ, UR4, R5 ;  /* 0x00000004ff177c19 */ /* 0x000fc60008011605 */
[----:B------:R-:W-:Y:S02]  /*8f90*/  IMAD.MOV.U32 R4, RZ, RZ, R20 ;  /* 0x000000ffff047224 */ /* 0x000fe400078e0014 */
[----:B------:R-:W-:Y:S01]  /*8fa0*/  IMAD.MOV.U32 R5, RZ, RZ, R23 ;  /* 0x000000ffff057224 */ /* 0x000fe200078e0017 */
[----:B0-----:R-:W-:Y:S06]  /*8fb0*/  @!P1 BRA `(.L_x_188) ;  /* 0x0000000000289947 */ /* 0x001fec0003800000 */
        /* <DEDUP_REMOVED lines=10> */
.L_x_188:
[----:B------:R-:W-:Y:S01]  /*9060*/  ULDC UR4, c[0x0][0x648] ;  /* 0x0001920000047ab9 */ /* 0x000fe20000000800 */
[----:B------:R-:W-:Y:S01]  /*9070*/  LOP3.LUT R22, R22, UR17, RZ, 0xc0, !PT ;  /* 0x0000001116167c12 */ /* 0x000fe2000f8ec0ff */
[----:B-1----:R-:W-:Y:S01]  /*9080*/  IMAD.MOV R24, RZ, RZ, -R24 ;  /* 0x000000ffff187224 */ /* 0x002fe200078e0a18 */
[----:B------:R-:W-:Y:S01]  /*9090*/  SHF.R.U64 R5, R4, UR4, R5 ;  /* 0x0000000404057c19 */ /* 0x000fe20008001205 */
[----:B------:R-:W-:Y:S01]  /*90a0*/  ULDC UR4, c[0x0][0x638] ;  /* 0x00018e0000047ab9 */ /* 0x000fe20000000800 */
[----:B------:R-:W-:Y:S01]  /*90b0*/  LOP3.LUT R19, R19, UR16, RZ, 0xc0, !PT ;  /* 0x0000001013137c12 */ /* 0x000fe2000f8ec0ff */
[----:B---3--:R-:W-:Y:S01]  /*90c0*/  @P3 IMAD R18, R21, R24, R6 ;  /* 0x0000001815123224 */ /* 0x008fe200078e0206 */
[----:B------:R-:W-:Y:S01]  /*90d0*/  ULDC UR5, c[0x0][0x610] ;  /* 0x0001840000057ab9 */ /* 0x000fe20000000800 */
[----:B------:R-:W-:Y:S02]  /*90e0*/  IMAD.MOV R11, RZ, RZ, -R5 ;  /* 0x000000ffff0b7224 */ /* 0x000fe400078e0a05 */
[----:B------:R-:W-:-:S02]  /*90f0*/  IMAD R5, R5, UR18, R22 ;  /* 0x0000001205057c24 */ /* 0x000fc4000f8e0216 */
[----:B------:R-:W-:Y:S01]  /*9100*/  IMAD R20, R11, UR4, R20 ;  /* 0x000000040b147c24 */ /* 0x000fe2000f8e0214 */
[----:B------:R-:W-:Y:S01]  /*9110*/  ULDC UR4, c[0x0][0x600] ;  /* 0x0001800000047ab9 */ /* 0x000fe20000000800 */
[----:B------:R-:W-:Y:S02]  /*9120*/  IMAD R18, R5, UR5, R18 ;  /* 0x0000000505127c24 */ /* 0x000fe4000f8e0212 */
[----:B------:R-:W-:Y:S02]  /*9130*/  IMAD R11, R20, UR4, R19 ;  /* 0x00000004140b7c24 */ /* 0x000fe4000f8e0213 */
[----:B------:R-:W-:Y:S02]  /*9140*/  IMAD.MOV.U32 R10, RZ, RZ, 0x1 ;  /* 0x00000001ff0a7424 */ /* 0x000fe400078e00ff */
[----:B------:R-:W-:Y:S01]  /*9150*/  IMAD.MOV.U32 R4, RZ, RZ, R16 ;  /* 0x000000ffff047224 */ /* 0x000fe200078e0010 */
[----:B------:R-:W-:Y:S02]  /*9160*/  SEL R5, R11, R18, !P3 ;  /* 0x000000120b057207 */ /* 0x000fe40005800000 */
[----:B------:R-:W-:-:S07]  /*9170*/  SEL R6, R18, R11, !P3 ;  /* 0x0000000b12067207 */ /* 0x000fce0005800000 */
.L_x_186:
[----:B------:R-:W-:Y:S05]  /*9180*/  BSYNC B1 ;  /* 0x0000000000017941 */ /* 0x000fea0003800000 */
.L_x_185:
[----:B------:R-:W-:-:S13]  /*9190*/  LOP3.LUT P1, RZ, R10, 0xff, RZ, 0xc0, !PT ;  /* 0x000000ff0aff7812 */ /* 0x000fda000782c0ff */
[----:B------:R-:W-:Y:S05]  /*91a0*/  @P1 BRA `(.L_x_189) ;  /* 0xfffffff4002c1947 */ /* 0x000fea000383ffff */
[----:B------:R-:W-:Y:S05]  /*91b0*/  BSYNC B0 ;  /* 0x0000000000007941 */ /* 0x000fea0003800000 */
.L_x_177:
[----:B------:R-:W-:-:S03]  /*91c0*/  UMOV UR4, 0xffffffff ;  /* 0xffffffff00047882 */ /* 0x000fc60000000000 */
[----:B------:R-:W-:Y:S05]  /*91d0*/  BRA.DIV UR4, `(.L_x_190) ;  /* 0x0000001604f07947 */ /* 0x000fea000b800000 */
[----:B------:R-:W-:-:S13]  /*91e0*/  ELECT P0, URZ, PT ;  /* 0x00000000003f782f */ /* 0x000fda0003800000 */
.L_x_239:
[----:B------:R-:W-:Y:S04]  /*91f0*/  BSSY B0, `(.L_x_191) ;  /* 0x0000154000007945 */ /* 0x000fe80003800000 */
[----:B------:R-:W-:Y:S05]  /*9200*/  @!P0 BRA `(.L_x_192) ;  /* 0x0000001400488947 */ /* 0x000fea0003800000 */
[----:B------:R-:W-:-:S04]  /*9210*/  LOP3.LUT R7, R7, 0x2, RZ, 0xfc, !PT ;  /* 0x0000000207077812 */ /* 0x000fc800078efcff */
[----:B------:R-:W-:-:S13]  /*9220*/  ISETP.NE.AND P0, PT, R7, 0x3, PT ;  /* 0x000000030700780c */ /* 0x000fda0003f05270 */
[----:B------:R-:W-:Y:S05]  /*9230*/  @!P0 BRA `(.L_x_193) ;  /* 0x0000000000048947 */ /* 0x000fea0003800000 */
[----:B------:R-:W-:Y:S01]  /*9240*/  BPT.TRAP 0x1 ;  /* 0x000000040000795c */ /* 0x000fe20000300000 */
.L_x_193:
[----:B------:R-:W0:Y:S01]  /*9250*/  S2R R3, SR_CgaCtaId ;  /* 0x0000000000037919 */ /* 0x000e220000008800 */
[----:B------:R-:W-:Y:S02]  /*9260*/  MOV R0, 0x400 ;  /* 0x0000040000007802 */ /* 0x000fe40000000f00 */
[----:B------:R-:W-:Y:S02]  /*9270*/  SHF.L.U32 R2, R12, 0x1f, RZ ;  /* 0x0000001f0c027819 */ /* 0x000fe400000006ff */
[----:B0-----:R-:W-:-:S05]  /*9280*/  LEA R0, R3, R0, 0x18 ;  /* 0x0000000003007211 */ /* 0x001fca00078ec0ff */
[----:B------:R-:W-:-:S04]  /*9290*/  VIADD R0, R0, 0x128 ;  /* 0x0000012800007836 */ /* 0x000fc80000000000 */
[C---:B------:R-:W-:Y:S02]  /*92a0*/  IMAD R5, R13.reuse, 0x8, R0 ;  /* 0x000000080d057824 */ /* 0x040fe400078e0200 */
[----:B------:R-:W-:Y:S02]  /*92b0*/  VIADD R13, R13, 0x1 ;  /* 0x000000010d0d7836 */ /* 0x000fe40000000000 */
[----:B------:R-:W0:Y:S03]  /*92c0*/  SYNCS.PHASECHK.TRANS64.TRYWAIT P0, [R5+URZ], R2 ;  /* 0x00000002050075a7 */ /* 0x000e26000800017f */
[----:B------:R-:W-:-:S04]  /*92d0*/  ISETP.NE.AND P1, PT, R13, 0x25, PT ;  /* 0x000000250d00780c */ /* 0x000fc80003f25270 */
[----:B------:R-:W-:Y:S02]  /*92e0*/  SEL R3, RZ, 0x1, P1 ;  /* 0x00000001ff037807 */ /* 0x000fe40000800000 */
[----:B------:R-:W-:Y:S02]  /*92f0*/  SEL R13, R13, RZ, P1 ;  /* 0x000000ff0d0d7207 */ /* 0x000fe40000800000 */
[----:B------:R-:W-:-:S03]  /*9300*/  LOP3.LUT R12, R12, R3, RZ, 0x3c, !PT ;  /* 0x000000030c0c7212 */ /* 0x000fc600078e3cff */
[----:B------:R-:W-:Y:S01]  /*9310*/  IMAD R7, R13, 0x8, R0 ;  /* 0x000000080d077824 */ /* 0x000fe200078e0200 */
[----:B------:R-:W-:Y:S01]  /*9320*/  SHF.L.U32 R4, R12, 0x1f, RZ ;  /* 0x0000001f0c047819 */ /* 0x000fe200000006ff */
[----:B0-----:R-:W-:Y:S06]  /*9330*/  @!P0 BRA `(.L_x_194) ;  /* 0x0000001400bc8947 */ /* 0x001fec0003800000 */
.L_x_240:
[----:B------:R-:W1:Y:S01]  /*9340*/  SYNCS.PHASECHK.TRANS64.TRYWAIT P0, [R7+URZ], R4 ;  /* 0x00000004070075a7 */ /* 0x000e62000800017f */
[----:B0-----:R-:W-:-:S05]  /*9350*/  VIADD R2, R13, 0x1 ;  /* 0x000000010d027836 */ /* 0x001fca0000000000 */
[----:B------:R-:W-:-:S04]  /*9360*/  ISETP.NE.AND P1, PT, R2, 0x25, PT ;  /* 0x000000250200780c */ /* 0x000fc80003f25270 */
[----:B------:R-:W-:Y:S02]  /*9370*/  SEL R3, RZ, 0x1, P1 ;  /* 0x00000001ff037807 */ /* 0x000fe40000800000 */
[----:B------:R-:W-:Y:S02]  /*9380*/  SEL R9, R2, RZ, P1 ;  /* 0x000000ff02097207 */ /* 0x000fe40000800000 */
[----:B------:R-:W-:-:S03]  /*9390*/  LOP3.LUT R12, R12, R3, RZ, 0x3c, !PT ;  /* 0x000000030c0c7212 */ /* 0x000fc600078e3cff */
[----:B------:R-:W-:Y:S01]  /*93a0*/  IMAD R6, R9, 0x8, R0 ;  /* 0x0000000809067824 */ /* 0x000fe200078e0200 */
[----:B------:R-:W-:Y:S01]  /*93b0*/  SHF.L.U32 R5, R12, 0x1f, RZ ;  /* 0x0000001f0c057819 */ /* 0x000fe200000006ff */
[----:B-1----:R-:W-:Y:S06]  /*93c0*/  @!P0 BRA `(.L_x_195) ;  /* 0x0000001400ac8947 */ /* 0x002fec0003800000 */
.L_x_241:
[----:B------:R-:W1:Y:S01]  /*93d0*/  SYNCS.PHASECHK.TRANS64.TRYWAIT P0, [R6+URZ], R5 ;  /* 0x00000005060075a7 */ /* 0x000e62000800017f */
[----:B------:R-:W-:-:S05]  /*93e0*/  VIADD R2, R9, 0x1 ;  /* 0x0000000109027836 */ /* 0x000fca0000000000 */
[----:B------:R-:W-:-:S04]  /*93f0*/  ISETP.NE.AND P1, PT, R2, 0x25, PT ;  /* 0x000000250200780c */ /* 0x000fc80003f25270 */
[----:B------:R-:W-:Y:S02]  /*9400*/  SEL R3, RZ, 0x1, P1 ;  /* 0x00000001ff037807 */ /* 0x000fe40000800000 */
[----:B0-----:R-:W-:Y:S02]  /*9410*/  SEL R7, R2, RZ, P1 ;  /* 0x000000ff02077207 */ /* 0x001fe40000800000 */
[----:B------:R-:W-:-:S03]  /*9420*/  LOP3.LUT R12, R12, R3, RZ, 0x3c, !PT ;  /* 0x000000030c0c7212 */ /* 0x000fc600078e3cff */
[----:B------:R-:W-:Y:S01]  /*9430*/  IMAD R9, R7, 0x8, R0 ;  /* 0x0000000807097824 */ /* 0x000fe200078e0200 */
[----:B------:R-:W-:Y:S01]  /*9440*/  SHF.L.U32 R4, R12, 0x1f, RZ ;  /* 0x0000001f0c047819 */ /* 0x000fe200000006ff */
[----:B-1----:R-:W-:Y:S06]  /*9450*/  @!P0 BRA `(.L_x_196) ;  /* 0x00000014009c8947 */ /* 0x002fec0003800000 */
.L_x_242:
[----:B------:R-:W1:Y:S01]  /*9460*/  SYNCS.PHASECHK.TRANS64.TRYWAIT P0, [R9+URZ], R4 ;  /* 0x00000004090075a7 */ /* 0x000e62000800017f */
[----:B------:R-:W-:-:S05]  /*9470*/  VIADD R2, R7, 0x1 ;  /* 0x0000000107027836 */ /* 0x000fca0000000000 */
[----:B------:R-:W-:-:S04]  /*9480*/  ISETP.NE.AND P1, PT, R2, 0x25, PT ;  /* 0x000000250200780c */ /* 0x000fc80003f25270 */
[----:B------:R-:W-:Y:S02]  /*9490*/  SEL R3, RZ, 0x1, P1 ;  /* 0x00000001ff037807 */ /* 0x000fe40000800000 */
[----:B------:R-:W-:Y:S02]  /*94a0*/  SEL R7, R2, RZ, P1 ;  /* 0x000000ff02077207 */ /* 0x000fe40000800000 */
[----:B------:R-:W-:-:S03]  /*94b0*/  LOP3.LUT R12, R12, R3, RZ, 0x3c, !PT ;  /* 0x000000030c0c7212 */ /* 0x000fc600078e3cff */
[----:B0-----:R-:W-:Y:S01]  /*94c0*/  IMAD R6, R7, 0x8, R0 ;  /* 0x0000000807067824 */ /* 0x001fe200078e0200 */
[----:B------:R-:W-:Y:S01]  /*94d0*/  SHF.L.U32 R5, R12, 0x1f, RZ ;  /* 0x0000001f0c057819 */ /* 0x000fe200000006ff */
[----:B-1----:R-:W-:Y:S06]  /*94e0*/  @!P0 BRA `(.L_x_197) ;  /* 0x00000014008c8947 */ /* 0x002fec0003800000 */
.L_x_243:
        /* <DEDUP_REMOVED lines=9> */
.L_x_244:
        /* <DEDUP_REMOVED lines=9> */
.L_x_245:
        /* <DEDUP_REMOVED lines=9> */
.L_x_246:
        /* <DEDUP_REMOVED lines=9> */
.L_x_247:
        /* <DEDUP_REMOVED lines=9> */
.L_x_248:
        /* <DEDUP_REMOVED lines=9> */
.L_x_249:
        /* <DEDUP_REMOVED lines=9> */
.L_x_250:
        /* <DEDUP_REMOVED lines=9> */
.L_x_251:
        /* <DEDUP_REMOVED lines=9> */
.L_x_252:
        /* <DEDUP_REMOVED lines=9> */
.L_x_253:
        /* <DEDUP_REMOVED lines=9> */
.L_x_254:
        /* <DEDUP_REMOVED lines=9> */
.L_x_255:
        /* <DEDUP_REMOVED lines=9> */
.L_x_256:
        /* <DEDUP_REMOVED lines=9> */
.L_x_257:
        /* <DEDUP_REMOVED lines=9> */
.L_x_258:
        /* <DEDUP_REMOVED lines=9> */
.L_x_259:
        /* <DEDUP_REMOVED lines=9> */
.L_x_260:
        /* <DEDUP_REMOVED lines=9> */
.L_x_261:
        /* <DEDUP_REMOVED lines=9> */
.L_x_262:
        /* <DEDUP_REMOVED lines=9> */
.L_x_263:
        /* <DEDUP_REMOVED lines=9> */
.L_x_264:
        /* <DEDUP_REMOVED lines=9> */
.L_x_265:
        /* <DEDUP_REMOVED lines=9> */
.L_x_266:
        /* <DEDUP_REMOVED lines=9> */
.L_x_267:
        /* <DEDUP_REMOVED lines=9> */
.L_x_268:
        /* <DEDUP_REMOVED lines=9> */
.L_x_269:
        /* <DEDUP_REMOVED lines=9> */
.L_x_270:
        /* <DEDUP_REMOVED lines=9> */
.L_x_271:
        /* <DEDUP_REMOVED lines=9> */
.L_x_272:
[----:B------:R-:W1:Y:S01]  /*a540*/  SYNCS.PHASECHK.TRANS64.TRYWAIT P0, [R9+URZ], R4 ;  /* 0x00000004090075a7 */ /* 0x000e62000800017f */
[----:B------:R-:W-:-:S05]  /*a550*/  VIADD R2, R7, 0x1 ;  /* 0x0000000107027836 */ /* 0x000fca0000000000 */
[----:B------:R-:W-:-:S04]  /*a560*/  ISETP.NE.AND P1, PT, R2, 0x25, PT ;  /* 0x000000250200780c */ /* 0x000fc80003f25270 */
[----:B------:R-:W-:Y:S02]  /*a570*/  SEL R3, RZ, 0x1, P1 ;  /* 0x00000001ff037807 */ /* 0x000fe40000800000 */
[----:B------:R-:W-:Y:S02]  /*a580*/  SEL R7, R2, RZ, P1 ;  /* 0x000000ff02077207 */ /* 0x000fe40000800000 */
[----:B------:R-:W-:-:S03]  /*a590*/  LOP3.LUT R12, R12, R3, RZ, 0x3c, !PT ;  /* 0x000000030c0c7212 */ /* 0x000fc600078e3cff */
[----:B------:R-:W-:Y:S01]  /*a5a0*/  IMAD R8, R7, 0x8, R0 ;  /* 0x0000000807087824 */ /* 0x000fe200078e0200 */
[----:B0-----:R-:W-:Y:S01]  /*a5b0*/  SHF.L.U32 R5, R12, 0x1f, RZ ;  /* 0x0000001f0c057819 */ /* 0x001fe200000006ff */
[----:B-1----:R-:W-:Y:S06]  /*a5c0*/  @!P0 BRA `(.L_x_227) ;  /* 0x0000000c00ac8947 */ /* 0x002fec0003800000 */
.L_x_273:
[----:B------:R-:W1:Y:S01]  /*a5d0*/  SYNCS.PHASECHK.TRANS64.TRYWAIT P0, [R8+URZ], R5 ;  /* 0x00000005080075a7 */ /* 0x000e62000800017f */
[----:B------:R-:W-:-:S05]  /*a5e0*/  VIADD R2, R7, 0x1 ;  /* 0x0000000107027836 */ /* 0x000fca0000000000 */
[----:B------:R-:W-:-:S04]  /*a5f0*/  ISETP.NE.AND P1, PT, R2, 0x25, PT ;  /* 0x000000250200780c */ /* 0x000fc80003f25270 */
[----:B------:R-:W-:Y:S02]  /*a600*/  SEL R3, RZ, 0x1, P1 ;  /* 0x00000001ff037807 */ /* 0x000fe40000800000 */
[----:B------:R-:W-:Y:S02]  /*a610*/  SEL R7, R2, RZ, P1 ;  /* 0x000000ff02077207 */ /* 0x000fe40000800000 */
[----:B0-----:R-:W-:-:S03]  /*a620*/  LOP3.LUT R9, R12, R3, RZ, 0x3c, !PT ;  /* 0x000000030c097212 */ /* 0x001fc600078e3cff */
[----:B------:R-:W-:Y:S01]  /*a630*/  IMAD R11, R7, 0x8, R0 ;  /* 0x00000008070b7824 */ /* 0x000fe200078e0200 */
[----:B------:R-:W-:Y:S01]  /*a640*/  SHF.L.U32 R6, R9, 0x1f, RZ ;  /* 0x0000001f09067819 */ /* 0x000fe200000006ff */
[----:B-1----:R-:W-:Y:S06]  /*a650*/  @!P0 BRA `(.L_x_228) ;  /* 0x0000000c009c8947 */ /* 0x002fec0003800000 */
.L_x_274:
[----:B------:R-:W1:Y:S01]  /*a660*/  SYNCS.PHASECHK.TRANS64.TRYWAIT P0, [R11+URZ], R6 ;  /* 0x000000060b0075a7 */ /* 0x000e62000800017f */
[----:B------:R-:W-:-:S05]  /*a670*/  VIADD R2, R7, 0x1 ;  /* 0x0000000107027836 */ /* 0x000fca0000000000 */
[----:B------:R-:W-:-:S04]  /*a680*/  ISETP.NE.AND P1, PT, R2, 0x25, PT ;  /* 0x000000250200780c */ /* 0x000fc80003f25270 */
[----:B------:R-:W-:Y:S02]  /*a690*/  SEL R4, RZ, 0x1, P1 ;  /* 0x00000001ff047807 */ /* 0x000fe40000800000 */
[----:B------:R-:W-:Y:S02]  /*a6a0*/  SEL R3, R2, RZ, P1 ;  /* 0x000000ff02037207 */ /* 0x000fe40000800000 */
[----:B------:R-:W-:Y:S01]  /*a6b0*/  LOP3.LUT R4, R9, R4, RZ, 0x3c, !PT ;  /* 0x0000000409047212 */ /* 0x000fe200078e3cff */
[----:B-1----:R-:W-:Y:S06]  /*a6c0*/  @!P0 BRA `(.L_x_229) ;  /* 0x0000000c00948947 */ /* 0x002fec0003800000 */
.L_x_275:
[----:B------:R-:W-:Y:S01]  /*a6d0*/  IMAD R3, R3, 0x8, R0 ;  /* 0x0000000803037824 */ /* 0x000fe200078e0200 */
[----:B------:R-:W-:-:S07]  /*a6e0*/  SHF.L.U32 R0, R4, 0x1f, RZ ;  /* 0x0000001f04007819 */ /* 0x000fce00000006ff */
.L_x_230:
[----:B--2---:R2:W3:Y:S02]  /*a6f0*/  SYNCS.PHASECHK.TRANS64.TRYWAIT P0, [R3+URZ], R0 ;  /* 0x00000000030075a7 */ /* 0x0044e4000800017f */
[----:B---3--:R-:W-:Y:S05]  /*a700*/  @!P0 NANOSLEEP.SYNCS 0x989680 ;  /* 0x009896800000895d */ /* 0x008fea0003900000 */
[----:B------:R-:W3:Y:S02]  /*a710*/  @!P0 SYNCS.PHASECHK.TRANS64 P0, [R3+URZ], R0 ;  /* 0x00000000030085a7 */ /* 0x000ee4000800007f */
[----:B---3--:R-:W-:Y:S05]  /*a720*/  @!P0 BRA `(.L_x_230) ;  /* 0xfffffffc00f08947 */ /* 0x008fea000383ffff */
.L_x_192:
[----:B------:R-:W-:Y:S05]  /*a730*/  BSYNC B0 ;  /* 0x0000000000007941 */ /* 0x000fea0003800000 */
.L_x_191:
[----:B------:R-:W-:Y:S05]  /*a740*/  EXIT ;  /* 0x000000000000794d */ /* 0x000fea0003800000 */
.L_x_20:
[----:B0-----:R-:W-:-:S04]  /*a750*/  IMAD.U32 R18, RZ, RZ, UR11 ;  /* 0x0000000bff127e24 */ /* 0x001fc8000f8e00ff */
[----:B------:R0:W1:Y:S03]  /*a760*/  SYNCS.PHASECHK.TRANS64.TRYWAIT P1, [R18+URZ+-0x8], R17 ;  /* 0xfffff811120075a7 */ /* 0x000066000802017f */
[----:B-1----:R-:W-:Y:S05]  /*a770*/  @!P1 NANOSLEEP.SYNCS 0x989680 ;  /* 0x009896800000995d */ /* 0x002fea0003900000 */
[----:B------:R-:W1:Y:S02]  /*a780*/  @!P1 SYNCS.PHASECHK.TRANS64 P1, [R18+URZ+-0x8], R17 ;  /* 0xfffff811120095a7 */ /* 0x000e64000802007f */
[----:B-1----:R-:W-:Y:S05]  /*a790*/  @!P1 BRA `(.L_x_20) ;  /* 0xfffffffc00ec9947 */ /* 0x002fea000383ffff */
[----:B------:R-:W-:Y:S05]  /*a7a0*/  BRA `(.L_x_231) ;  /* 0xffffff7000b47947 */ /* 0x000fea000383ffff */
.L_x_25:
[----:B-1----:R-:W-:-:S04]  /*a7b0*/  IMAD.U32 R18, RZ, RZ, UR6 ;  /* 0x00000006ff127e24 */ /* 0x002fc8000f8e00ff */
[----:B------:R1:W3:Y:S03]  /*a7c0*/  SYNCS.PHASECHK.TRANS64.TRYWAIT P1, [R18+URZ], R17 ;  /* 0x00000011120075a7 */ /* 0x0002e6000802017f */
[----:B---3--:R-:W-:Y:S05]  /*a7d0*/  @!P1 NANOSLEEP.SYNCS 0x989680 ;  /* 0x009896800000995d */ /* 0x008fea0003900000 */
[----:B------:R-:W3:Y:S02]  /*a7e0*/  @!P1 SYNCS.PHASECHK.TRANS64 P1, [R18+URZ], R17 ;  /* 0x00000011120095a7 */ /* 0x000ee4000802007f */
[----:B---3--:R-:W-:Y:S05]  /*a7f0*/  @!P1 BRA `(.L_x_25) ;  /* 0xfffffffc00ec9947 */ /* 0x008fea000383ffff */
[----:B------:R-:W-:Y:S05]  /*a800*/  BRA `(.L_x_24) ;  /* 0xffffff7400e07947 */ /* 0x000fea000383ffff */
.L_x_31:
[----:B-1----:R-:W-:-:S04]  /*a810*/  IMAD.U32 R21, RZ, RZ, UR16 ;  /* 0x00000010ff157e24 */ /* 0x002fc8000f8e00ff */
[----:B------:R1:W3:Y:S03]  /*a820*/  SYNCS.PHASECHK.TRANS64.TRYWAIT P1, [R21+URZ], R20 ;  /* 0x00000014150075a7 */ /* 0x0002e6000802017f */
[----:B---3--:R-:W-:Y:S05]  /*a830*/  @!P1 NANOSLEEP.SYNCS 0x989680 ;  /* 0x009896800000995d */ /* 0x008fea0003900000 */
[----:B------:R-:W3:Y:S02]  /*a840*/  @!P1 SYNCS.PHASECHK.TRANS64 P1, [R21+URZ], R20 ;  /* 0x00000014150095a7 */ /* 0x000ee4000802007f */
[----:B---3--:R-:W-:Y:S05]  /*a850*/  @!P1 BRA `(.L_x_31) ;  /* 0xfffffffc00ec9947 */ /* 0x008fea000383ffff */
[----:B------:R-:W-:Y:S05]  /*a860*/  BRA `(.L_x_30) ;  /* 0xffffff8000047947 */ /* 0x000fea000383ffff */
.L_x_41:
[----:B01----:R-:W-:-:S04]  /*a870*/  IMAD.U32 R19, RZ, RZ, UR11 ;  /* 0x0000000bff137e24 */ /* 0x003fc8000f8e00ff */
[----:B------:R0:W1:Y:S03]  /*a880*/  SYNCS.PHASECHK.TRANS64.TRYWAIT P1, [R19+URZ+0x8], R18 ;  /* 0x00000812130075a7 */ /* 0x000066000802017f */
[----:B-1----:R-:W-:Y:S05]  /*a890*/  @!P1 NANOSLEEP.SYNCS 0x989680 ;  /* 0x009896800000995d */ /* 0x002fea0003900000 */
[----:B------:R-:W1:Y:S02]  /*a8a0*/  @!P1 SYNCS.PHASECHK.TRANS64 P1, [R19+URZ+0x8], R18 ;  /* 0x00000812130095a7 */ /* 0x000e64000802007f */
[----:B-1----:R-:W-:Y:S05]  /*a8b0*/  @!P1 BRA `(.L_x_41) ;  /* 0xfffffffc00ec9947 */ /* 0x002fea000383ffff */
[----:B------:R-:W-:Y:S05]  /*a8c0*/  BRA `(.L_x_232) ;  /* 0xffffff8c00687947 */ /* 0x000fea000383ffff */
.L_x_178:
[----:B------:R-:W-:Y:S01]  /*a8d0*/  BSSY B1, `(.L_x_233) ;  /* 0x0000006000017945 */ /* 0x000fe20003800000 */
[----:B------:R-:W-:-:S07]  /*a8e0*/  IMAD.MOV.U32 R10, RZ, RZ, -0x1 ;  /* 0xffffffffff0a7424 */ /* 0x000fce00078e00ff */
[----:B------:R-:W-:Y:S05]  /*a8f0*/  WARPSYNC.COLLECTIVE R10, `(.L_x_234) ;  /* 0x000000000a0c7348 */ /* 0x000fea0003c00000 */
[----:B------:R-:W-:Y:S02]  /*a900*/  ELECT P1, UR62, PT ;  /* 0x00000000003e782f */ /* 0x000fe40003820000 */
[----:B------:R-:W-:Y:S01]  /*a910*/  MOV R10, UR62 ;  /* 0x0000003e000a7c02 */ /* 0x000fe20008000f00 */
[----:B------:R-:W-:Y:S10]  /*a920*/  ENDCOLLECTIVE ;  /* 0x000000000000791b */ /* 0x000ff40003800000 */
.L_x_234:
[----:B------:R-:W-:Y:S05]  /*a930*/  BSYNC B1 ;  /* 0x0000000000017941 */ /* 0x000fea0003800000 */
.L_x_233:
[----:B------:R-:W-:Y:S05]  /*a940*/  BRA `(.L_x_235) ;  /* 0xffffffdc00507947 */ /* 0x000fea000383ffff */
.L_x_181:
[----:B0-----:R0:W1:Y:S02]  /*a950*/  SYNCS.PHASECHK.TRANS64.TRYWAIT P1, [R19+URZ+0x128], R10 ;  /* 0x0001280a130075a7 */ /* 0x001064000802017f */
[----:B-1----:R-:W-:Y:S05]  /*a960*/  @!P1 NANOSLEEP.SYNCS 0x989680 ;  /* 0x009896800000995d */ /* 0x002fea0003900000 */
[----:B------:R-:W1:Y:S02]  /*a970*/  @!P1 SYNCS.PHASECHK.TRANS64 P1, [R19+URZ+0x128], R10 ;  /* 0x0001280a130095a7 */ /* 0x000e64000802007f */
[----:B-1----:R-:W-:Y:S05]  /*a980*/  @!P1 BRA `(.L_x_181) ;  /* 0xfffffffc00f09947 */ /* 0x002fea000383ffff */
[----:B------:R-:W-:Y:S05]  /*a990*/  BRA `(.L_x_236) ;  /* 0xffffffdc008c7947 */ /* 0x000fea000383ffff */
.L_x_190:
[----:B------:R-:W-:Y:S01]  /*a9a0*/  BSSY B0, `(.L_x_237) ;  /* 0x0000006000007945 */ /* 0x000fe20003800000 */
[----:B------:R-:W-:-:S07]  /*a9b0*/  IMAD.MOV.U32 R10, RZ, RZ, -0x1 ;  /* 0xffffffffff0a7424 */ /* 0x000fce00078e00ff */
[----:B------:R-:W-:Y:S05]  /*a9c0*/  WARPSYNC.COLLECTIVE R10, `(.L_x_238) ;  /* 0x000000000a0c7348 */ /* 0x000fea0003c00000 */
[----:B------:R-:W-:Y:S02]  /*a9d0*/  ELECT P1, UR62, PT ;  /* 0x00000000003e782f */ /* 0x000fe40003820000 */
[----:B------:R-:W-:Y:S01]  /*a9e0*/  MOV R10, UR62 ;  /* 0x0000003e000a7c02 */ /* 0x000fe20008000f00 */
[----:B------:R-:W-:Y:S10]  /*a9f0*/  ENDCOLLECTIVE ;  /* 0x000000000000791b */ /* 0x000ff40003800000 */
.L_x_238:
[----:B------:R-:W-:Y:S05]  /*aa00*/  BSYNC B0 ;  /* 0x0000000000007941 */ /* 0x000fea0003800000 */
.L_x_237:
[----:B------:R-:W-:Y:S01]  /*aa10*/  PLOP3.LUT P0, PT, P1, PT, PT, 0x80, 0x0 ;  /* 0x000000000000781c */ /* 0x000fe20000f0f070 */
[----:B------:R-:W-:-:S12]  /*aa20*/  BRA `(.L_x_239) ;  /* 0xffffffe400f07947 */ /* 0x000fd8000383ffff */
.L_x_194:
[----:B0-----:R0:W1:Y:S02]  /*aa30*/  SYNCS.PHASECHK.TRANS64.TRYWAIT P0, [R5+URZ], R2 ;  /* 0x00000002050075a7 */ /* 0x001064000800017f */
[----:B-1----:R-:W-:Y:S05]  /*aa40*/  @!P0 NANOSLEEP.SYNCS 0x989680 ;  /* 0x009896800000895d */ /* 0x002fea0003900000 */
[----:B------:R-:W1:Y:S02]  /*aa50*/  @!P0 SYNCS.PHASECHK.TRANS64 P0, [R5+URZ], R2 ;  /* 0x00000002050085a7 */ /* 0x000e64000800007f */
[----:B-1----:R-:W-:Y:S05]  /*aa60*/  @!P0 BRA `(.L_x_194) ;  /* 0xfffffffc00f08947 */ /* 0x002fea000383ffff */
[----:B------:R-:W-:Y:S05]  /*aa70*/  BRA `(.L_x_240) ;  /* 0xffffffe800307947 */ /* 0x000fea000383ffff */
.L_x_195:
[----:B0-----:R0:W1:Y:S02]  /*aa80*/  SYNCS.PHASECHK.TRANS64.TRYWAIT P0, [R7+URZ], R4 ;  /* 0x00000004070075a7 */ /* 0x001064000800017f */
[----:B-1----:R-:W-:Y:S05]  /*aa90*/  @!P0 NANOSLEEP.SYNCS 0x989680 ;  /* 0x009896800000895d */ /* 0x002fea0003900000 */
[----:B------:R-:W1:Y:S02]  /*aaa0*/  @!P0 SYNCS.PHASECHK.TRANS64 P0, [R7+URZ], R4 ;  /* 0x00000004070085a7 */ /* 0x000e64000800007f */
[----:B-1----:R-:W-:Y:S05]  /*aab0*/  @!P0 BRA `(.L_x_195) ;  /* 0xfffffffc00f08947 */ /* 0x002fea000383ffff */
[----:B------:R-:W-:Y:S05]  /*aac0*/  BRA `(.L_x_241) ;  /* 0xffffffe800407947 */ /* 0x000fea000383ffff */
.L_x_196:
[----:B0-----:R0:W1:Y:S02]  /*aad0*/  SYNCS.PHASECHK.TRANS64.TRYWAIT P0, [R6+URZ], R5 ;  /* 0x00000005060075a7 */ /* 0x001064000800017f */
[----:B-1----:R-:W-:Y:S05]  /*aae0*/  @!P0 NANOSLEEP.SYNCS 0x989680 ;  /* 0x009896800000895d */ /* 0x002fea0003900000 */
[----:B------:R-:W1:Y:S02]  /*aaf0*/  @!P0 SYNCS.PHASECHK.TRANS64 P0, [R6+URZ], R5 ;  /* 0x00000005060085a7 */ /* 0x000e64000800007f */
[----:B-1----:R-:W-:Y:S05]  /*ab00*/  @!P0 BRA `(.L_x_196) ;  /* 0xfffffffc00f08947 */ /* 0x002fea000383ffff */
[----:B------:R-:W-:Y:S05]  /*ab10*/  BRA `(.L_x_242) ;  /* 0xffffffe800507947 */ /* 0x000fea000383ffff */
.L_x_197:
[----:B0-----:R0:W1:Y:S02]  /*ab20*/  SYNCS.PHASECHK.TRANS64.TRYWAIT P0, [R9+URZ], R4 ;  /* 0x00000004090075a7 */ /* 0x001064000800017f */
[----:B-1----:R-:W-:Y:S05]  /*ab30*/  @!P0 NANOSLEEP.SYNCS 0x989680 ;  /* 0x009896800000895d */ /* 0x002fea0003900000 */
[----:B------:R-:W1:Y:S02]  /*ab40*/  @!P0 SYNCS.PHASECHK.TRANS64 P0, [R9+URZ], R4 ;  /* 0x00000004090085a7 */ /* 0x000e64000800007f */
[----:B-1----:R-:W-:Y:S05]  /*ab50*/  @!P0 BRA `(.L_x_197) ;  /* 0xfffffffc00f08947 */ /* 0x002fea000383ffff */
[----:B------:R-:W-:Y:S05]  /*ab60*/  BRA `(.L_x_243) ;  /* 0xffffffe800607947 */ /* 0x000fea000383ffff */
.L_x_198:
[----:B0-----:R0:W1:Y:S02]  /*ab70*/  SYNCS.PHASECHK.TRANS64.TRYWAIT P0, [R6+URZ], R5 ;  /* 0x00000005060075a7 */ /* 0x001064000800017f */
[----:B-1----:R-:W-:Y:S05]  /*ab80*/  @!P0 NANOSLEEP.SYNCS 0x989680 ;  /* 0x009896800000895d */ /* 0x002fea0003900000 */
[----:B------:R-:W1:Y:S02]  /*ab90*/  @!P0 SYNCS.PHASECHK.TRANS64 P0, [R6+URZ], R5 ;  /* 0x00000005060085a7 */ /* 0x000e64000800007f */
[----:B-1----:R-:W-:Y:S05]  /*aba0*/  @!P0 BRA `(.L_x_198) ;  /* 0xfffffffc00f08947 */ /* 0x002fea000383ffff */
[----:B------:R-:W-:Y:S05]  /*abb0*/  BRA `(.L_x_244) ;  /* 0xffffffe800707947 */ /* 0x000fea000383ffff */
.L_x_199:
[----:B0-----:R0:W1:Y:S02]  /*abc0*/  SYNCS.PHASECHK.TRANS64.TRYWAIT P0, [R9+URZ], R4 ;  /* 0x00000004090075a7 */ /* 0x001064000800017f */
[----:B-1----:R-:W-:Y:S05]  /*abd0*/  @!P0 NANOSLEEP.SYNCS 0x989680 ;  /* 0x009896800000895d */ /* 0x002fea0003900000 */
[----:B------:R-:W1:Y:S02]  /*abe0*/  @!P0 SYNCS.PHASECHK.TRANS64 P0, [R9+URZ], R4 ;  /* 0x00000004090085a7 */ /* 0x000e64000800007f */
[----:B-1----:R-:W-:Y:S05]  /*abf0*/  @!P0 BRA `(.L_x_199) ;  /* 0xfffffffc00f08947 */ /* 0x002fea000383ffff */
[----:B------:R-:W-:Y:S05]  /*ac00*/  BRA `(.L_x_245) ;  /* 0xffffffe800807947 */ /* 0x000fea000383ffff */
.L_x_200:
[----:B0-----:R0:W1:Y:S02]  /*ac10*/  SYNCS.PHASECHK.TRANS64.TRYWAIT P0, [R6+URZ], R5 ;  /* 0x00000005060075a7 */ /* 0x001064000800017f */
[----:B-1----:R-:W-:Y:S05]  /*ac20*/  @!P0 NANOSLEEP.SYNCS 0x989680 ;  /* 0x009896800000895d */ /* 0x002fea0003900000 */
[----:B------:R-:W1:Y:S02]  /*ac30*/  @!P0 SYNCS.PHASECHK.TRANS64 P0, [R6+URZ], R5 ;  /* 0x00000005060085a7 */ /* 0x000e64000800007f */
[----:B-1----:R-:W-:Y:S05]  /*ac40*/  @!P0 BRA `(.L_x_200) ;  /* 0xfffffffc00f08947 */ /* 0x002fea000383ffff */
[----:B------:R-:W-:Y:S05]  /*ac50*/  BRA `(.L_x_246) ;  /* 0xffffffe800907947 */ /* 0x000fea000383ffff */
.L_x_201:
[----:B0-----:R0:W1:Y:S02]  /*ac60*/  SYNCS.PHASECHK.TRANS64.TRYWAIT P0, [R9+URZ], R4 ;  /* 0x00000004090075a7 */ /* 0x001064000800017f */
[----:B-1----:R-:W-:Y:S05]  /*ac70*/  @!P0 NANOSLEEP.SYNCS 0x989680 ;  /* 0x009896800000895d */ /* 0x002fea0003900000 */
[----:B------:R-:W1:Y:S02]  /*ac80*/  @!P0 SYNCS.PHASECHK.TRANS64 P0, [R9+URZ], R4 ;  /* 0x00000004090085a7 */ /* 0x000e64000800007f */
[----:B-1----:R-:W-:Y:S05]  /*ac90*/  @!P0 BRA `(.L_x_201) ;  /* 0xfffffffc00f08947 */ /* 0x002fea000383ffff */
[----:B------:R-:W-:Y:S05]  /*aca0*/  BRA `(.L_x_247) ;  /* 0xffffffe800a07947 */ /* 0x000fea000383ffff */
.L_x_202:
[----:B0-----:R0:W1:Y:S02]  /*acb0*/  SYNCS.PHASECHK.TRANS64.TRYWAIT P0, [R6+URZ], R5 ;  /* 0x00000005060075a7 */ /* 0x001064000800017f */
[----:B-1----:R-:W-:Y:S05]  /*acc0*/  @!P0 NANOSLEEP.SYNCS 0x989680 ;  /* 0x009896800000895d */ /* 0x002fea0003900000 */
[----:B------:R-:W1:Y:S02]  /*acd0*/  @!P0 SYNCS.PHASECHK.TRANS64 P0, [R6+URZ], R5 ;  /* 0x00000005060085a7 */ /* 0x000e64000800007f */
[----:B-1----:R-:W-:Y:S05]  /*ace0*/  @!P0 BRA `(.L_x_202) ;  /* 0xfffffffc00f08947 */ /* 0x002fea000383ffff */
[----:B------:R-:W-:Y:S05]  /*acf0*/  BRA `(.L_x_248) ;  /* 0xffffffe800b07947 */ /* 0x000fea000383ffff */
.L_x_203:
[----:B0-----:R0:W1:Y:S02]  /*ad00*/  SYNCS.PHASECHK.TRANS64.TRYWAIT P0, [R9+URZ], R4 ;  /* 0x00000004090075a7 */ /* 0x001064000800017f */
[----:B-1----:R-:W-:Y:S05]  /*ad10*/  @!P0 NANOSLEEP.SYNCS 0x989680 ;  /* 0x009896800000895d */ /* 0x002fea0003900000 */
[----:B------:R-:W1:Y:S02]  /*ad20*/  @!P0 SYNCS.PHASECHK.TRANS64 P0, [R9+URZ], R4 ;  /* 0x00000004090085a7 */ /* 0x000e64000800007f */
[----:B-1----:R-:W-:Y:S05]  /*ad30*/  @!P0 BRA `(.L_x_203) ;  /* 0xfffffffc00f08947 */ /* 0x002fea000383ffff */
[----:B------:R-:W-:Y:S05]  /*ad40*/  BRA `(.L_x_249) ;  /* 0xffffffe800c07947 */ /* 0x000fea000383ffff */
.L_x_204:
[----:B0-----:R0:W1:Y:S02]  /*ad50*/  SYNCS.PHASECHK.TRANS64.TRYWAIT P0, [R6+URZ], R5 ;  /* 0x00000005060075a7 */ /* 0x001064000800017f */
[----:B-1----:R-:W-:Y:S05]  /*ad60*/  @!P0 NANOSLEEP.SYNCS 0x989680 ;  /* 0x009896800000895d */ /* 0x002fea0003900000 */
[----:B------:R-:W1:Y:S02]  /*ad70*/  @!P0 SYNCS.PHASECHK.TRANS64 P0, [R6+URZ], R5 ;  /* 0x00000005060085a7 */ /* 0x000e64000800007f */
[----:B-1----:R-:W-:Y:S05]  /*ad80*/  @!P0 BRA `(.L_x_204) ;  /* 0xfffffffc00f08947 */ /* 0x002fea000383ffff */
[----:B------:R-:W-:Y:S05]  /*ad90*/  BRA `(.L_x_250) ;  /* 0xffffffe800d07947 */ /* 0x000fea000383ffff */
.L_x_205:
[----:B0-----:R0:W1:Y:S02]  /*ada0*/  SYNCS.PHASECHK.TRANS64.TRYWAIT P0, [R9+URZ], R4 ;  /* 0x00000004090075a7 */ /* 0x001064000800017f */
[----:B-1----:R-:W-:Y:S05]  /*adb0*/  @!P0 NANOSLEEP.SYNCS 0x989680 ;  /* 0x009896800000895d */ /* 0x002fea0003900000 */
[----:B------:R-:W1:Y:S02]  /*adc0*/  @!P0 SYNCS.PHASECHK.TRANS64 P0, [R9+URZ], R4 ;  /* 0x00000004090085a7 */ /* 0x000e64000800007f */
[----:B-1----:R-:W-:Y:S05]  /*add0*/  @!P0 BRA `(.L_x_205) ;  /* 0xfffffffc00f08947 */ /* 0x002fea000383ffff */
[----:B------:R-:W-:Y:S05]  /*ade0*/  BRA `(.L_x_251) ;  /* 0xffffffe800e07947 */ /* 0x000fea000383ffff */
.L_x_206:
[----:B0-----:R0:W1:Y:S02]  /*adf0*/  SYNCS.PHASECHK.TRANS64.TRYWAIT P0, [R6+URZ], R5 ;  /* 0x00000005060075a7 */ /* 0x001064000800017f */
[----:B-1----:R-:W-:Y:S05]  /*ae00*/  @!P0 NANOSLEEP.SYNCS 0x989680 ;  /* 0x009896800000895d */ /* 0x002fea0003900000 */
[----:B------:R-:W1:Y:S02]  /*ae10*/  @!P0 SYNCS.PHASECHK.TRANS64 P0, [R6+URZ], R5 ;  /* 0x00000005060085a7 */ /* 0x000e64000800007f */
[----:B-1----:R-:W-:Y:S05]  /*ae20*/  @!P0 BRA `(.L_x_206) ;  /* 0xfffffffc00f08947 */ /* 0x002fea000383ffff */
[----:B------:R-:W-:Y:S05]  /*ae30*/  BRA `(.L_x_252) ;  /* 0xffffffe800f07947 */ /* 0x000fea000383ffff */
.L_x_207:
[----:B0-----:R0:W1:Y:S02]  /*ae40*/  SYNCS.PHASECHK.TRANS64.TRYWAIT P0, [R9+URZ], R4 ;  /* 0x00000004090075a7 */ /* 0x001064000800017f */
[----:B-1----:R-:W-:Y:S05]  /*ae50*/  @!P0 NANOSLEEP.SYNCS 0x989680 ;  /* 0x009896800000895d */ /* 0x002fea0003900000 */
[----:B------:R-:W1:Y:S02]  /*ae60*/  @!P0 SYNCS.PHASECHK.TRANS64 P0, [R9+URZ], R4 ;  /* 0x00000004090085a7 */ /* 0x000e64000800007f */
[----:B-1----:R-:W-:Y:S05]  /*ae70*/  @!P0 BRA `(.L_x_207) ;  /* 0xfffffffc00f08947 */ /* 0x002fea000383ffff */
[----:B------:R-:W-:Y:S05]  /*ae80*/  BRA `(.L_x_253) ;  /* 0xffffffec00007947 */ /* 0x000fea000383ffff */
.L_x_208:
[----:B0-----:R0:W1:Y:S02]  /*ae90*/  SYNCS.PHASECHK.TRANS64.TRYWAIT P0, [R6+URZ], R5 ;  /* 0x00000005060075a7 */ /* 0x001064000800017f */
[----:B-1----:R-:W-:Y:S05]  /*aea0*/  @!P0 NANOSLEEP.SYNCS 0x989680 ;  /* 0x009896800000895d */ /* 0x002fea0003900000 */
[----:B------:R-:W1:Y:S02]  /*aeb0*/  @!P0 SYNCS.PHASECHK.TRANS64 P0, [R6+URZ], R5 ;  /* 0x00000005060085a7 */ /* 0x000e64000800007f */
[----:B-1----:R-:W-:Y:S05]  /*aec0*/  @!P0 BRA `(.L_x_208) ;  /* 0xfffffffc00f08947 */ /* 0x002fea000383ffff */
[----:B------:R-:W-:Y:S05]  /*aed0*/  BRA `(.L_x_254) ;  /* 0xffffffec00107947 */ /* 0x000fea000383ffff */
.L_x_209:
[----:B0-----:R0:W1:Y:S02]  /*aee0*/  SYNCS.PHASECHK.TRANS64.TRYWAIT P0, [R9+URZ], R4 ;  /* 0x00000004090075a7 */ /* 0x001064000800017f */
[----:B-1----:R-:W-:Y:S05]  /*aef0*/  @!P0 NANOSLEEP.SYNCS 0x989680 ;  /* 0x009896800000895d */ /* 0x002fea0003900000 */
[----:B------:R-:W1:Y:S02]  /*af00*/  @!P0 SYNCS.PHASECHK.TRANS64 P0, [R9+URZ], R4 ;  /* 0x00000004090085a7 */ /* 0x000e64000800007f */
[----:B-1----:R-:W-:Y:S05]  /*af10*/  @!P0 BRA `(.L_x_209) ;  /* 0xfffffffc00f08947 */ /* 0x002fea000383ffff */
[----:B------:R-:W-:Y:S05]  /*af20*/  BRA `(.L_x_255) ;  /* 0xffffffec00207947 */ /* 0x000fea000383ffff */
.L_x_210:
[----:B0-----:R0:W1:Y:S02]  /*af30*/  SYNCS.PHASECHK.TRANS64.TRYWAIT P0, [R6+URZ], R5 ;  /* 0x00000005060075a7 */ /* 0x001064000800017f */
[----:B-1----:R-:W-:Y:S05]  /*af40*/  @!P0 NANOSLEEP.SYNCS 0x989680 ;  /* 0x009896800000895d */ /* 0x002fea0003900000 */
[----:B------:R-:W1:Y:S02]  /*af50*/  @!P0 SYNCS.PHASECHK.TRANS64 P0, [R6+URZ], R5 ;  /* 0x00000005060085a7 */ /* 0x000e64000800007f */
[----:B-1----:R-:W-:Y:S05]  /*af60*/  @!P0 BRA `(.L_x_210) ;  /* 0xfffffffc00f08947 */ /* 0x002fea000383ffff */
[----:B------:R-:W-:Y:S05]  /*af70*/  BRA `(.L_x_256) ;  /* 0xffffffec00307947 */ /* 0x000fea000383ffff */
.L_x_211:
[----:B0-----:R0:W1:Y:S02]  /*af80*/  SYNCS.PHASECHK.TRANS64.TRYWAIT P0, [R9+URZ], R4 ;  /* 0x00000004090075a7 */ /* 0x001064000800017f */
[----:B-1----:R-:W-:Y:S05]  /*af90*/  @!P0 NANOSLEEP.SYNCS 0x989680 ;  /* 0x009896800000895d */ /* 0x002fea0003900000 */
[----:B------:R-:W1:Y:S02]  /*afa0*/  @!P0 SYNCS.PHASECHK.TRANS64 P0, [R9+URZ], R4 ;  /* 0x00000004090085a7 */ /* 0x000e64000800007f */
[----:B-1----:R-:W-:Y:S05]  /*afb0*/  @!P0 BRA `(.L_x_211) ;  /* 0xfffffffc00f08947 */ /* 0x002fea000383ffff */
[----:B------:R-:W-:Y:S05]  /*afc0*/  BRA `(.L_x_257) ;  /* 0xffffffec00407947 */ /* 0x000fea000383ffff */
.L_x_212:
[----:B0-----:R0:W1:Y:S02]  /*afd0*/  SYNCS.PHASECHK.TRANS64.TRYWAIT P0, [R6+URZ], R5 ;  /* 0x00000005060075a7 */ /* 0x001064000800017f */
[----:B-1----:R-:W-:Y:S05]  /*afe0*/  @!P0 NANOSLEEP.SYNCS 0x989680 ;  /* 0x009896800000895d */ /* 0x002fea0003900000 */
[----:B------:R-:W1:Y:S02]  /*aff0*/  @!P0 SYNCS.PHASECHK.TRANS64 P0, [R6+URZ], R5 ;  /* 0x00000005060085a7 */ /* 0x000e64000800007f */
[----:B-1----:R-:W-:Y:S05]  /*b000*/  @!P0 BRA `(.L_x_212) ;  /* 0xfffffffc00f08947 */ /* 0x002fea000383ffff */
[----:B------:R-:W-:Y:S05]  /*b010*/  BRA `(.L_x_258) ;  /* 0xffffffec00507947 */ /* 0x000fea000383ffff */
.L_x_213:
[----:B0-----:R0:W1:Y:S02]  /*b020*/  SYNCS.PHASECHK.TRANS64.TRYWAIT P0, [R9+URZ], R4 ;  /* 0x00000004090075a7 */ /* 0x001064000800017f */
[----:B-1----:R-:W-:Y:S05]  /*b030*/  @!P0 NANOSLEEP.SYNCS 0x989680 ;  /* 0x009896800000895d */ /* 0x002fea0003900000 */
[----:B------:R-:W1:Y:S02]  /*b040*/  @!P0 SYNCS.PHASECHK.TRANS64 P0, [R9+URZ], R4 ;  /* 0x00000004090085a7 */ /* 0x000e64000800007f */
[----:B-1----:R-:W-:Y:S05]  /*b050*/  @!P0 BRA `(.L_x_213) ;  /* 0xfffffffc00f08947 */ /* 0x002fea000383ffff */
[----:B------:R-:W-:Y:S05]  /*b060*/  BRA `(.L_x_259) ;  /* 0xffffffec00607947 */ /* 0x000fea000383ffff */
.L_x_214:
[----:B0-----:R0:W1:Y:S02]  /*b070*/  SYNCS.PHASECHK.TRANS64.TRYWAIT P0, [R6+URZ], R5 ;  /* 0x00000005060075a7 */ /* 0x001064000800017f */
[----:B-1----:R-:W-:Y:S05]  /*b080*/  @!P0 NANOSLEEP.SYNCS 0x989680 ;  /* 0x009896800000895d */ /* 0x002fea0003900000 */
[----:B------:R-:W1:Y:S02]  /*b090*/  @!P0 SYNCS.PHASECHK.TRANS64 P0, [R6+URZ], R5 ;  /* 0x00000005060085a7 */ /* 0x000e64000800007f */
[----:B-1----:R-:W-:Y:S05]  /*b0a0*/  @!P0 BRA `(.L_x_214) ;  /* 0xfffffffc00f08947 */ /* 0x002fea000383ffff */
[----:B------:R-:W-:Y:S05]  /*b0b0*/  BRA `(.L_x_260) ;  /* 0xffffffec00707947 */ /* 0x000fea000383ffff */
.L_x_215:
[----:B0-----:R0:W1:Y:S02]  /*b0c0*/  SYNCS.PHASECHK.TRANS64.TRYWAIT P0, [R9+URZ], R4 ;  /* 0x00000004090075a7 */ /* 0x001064000800017f */
[----:B-1----:R-:W-:Y:S05]  /*b0d0*/  @!P0 NANOSLEEP.SYNCS 0x989680 ;  /* 0x009896800000895d */ /* 0x002fea0003900000 */
[----:B------:R-:W1:Y:S02]  /*b0e0*/  @!P0 SYNCS.PHASECHK.TRANS64 P0, [R9+URZ], R4 ;  /* 0x00000004090085a7 */ /* 0x000e64000800007f */
[----:B-1----:R-:W-:Y:S05]  /*b0f0*/  @!P0 BRA `(.L_x_215) ;  /* 0xfffffffc00f08947 */ /* 0x002fea000383ffff */
[----:B------:R-:W-:Y:S05]  /*b100*/  BRA `(.L_x_261) ;  /* 0xffffffec00807947 */ /* 0x000fea000383ffff */
.L_x_216:
[----:B0-----:R0:W1:Y:S02]  /*b110*/  SYNCS.PHASECHK.TRANS64.TRYWAIT P0, [R6+URZ], R5 ;  /* 0x00000005060075a7 */ /* 0x001064000800017f */
[----:B-1----:R-:W-:Y:S05]  /*b120*/  @!P0 NANOSLEEP.SYNCS 0x989680 ;  /* 0x009896800000895d */ /* 0x002fea0003900000 */
[----:B------:R-:W1:Y:S02]  /*b130*/  @!P0 SYNCS.PHASECHK.TRANS64 P0, [R6+URZ], R5 ;  /* 0x00000005060085a7 */ /* 0x000e64000800007f */
[----:B-1----:R-:W-:Y:S05]  /*b140*/  @!P0 BRA `(.L_x_216) ;  /* 0xfffffffc00f08947 */ /* 0x002fea000383ffff */
[----:B------:R-:W-:Y:S05]  /*b150*/  BRA `(.L_x_262) ;  /* 0xffffffec00907947 */ /* 0x000fea000383ffff */
.L_x_217:
[----:B0-----:R0:W1:Y:S02]  /*b160*/  SYNCS.PHASECHK.TRANS64.TRYWAIT P0, [R9+URZ], R4 ;  /* 0x00000004090075a7 */ /* 0x001064000800017f */
[----:B-1----:R-:W-:Y:S05]  /*b170*/  @!P0 NANOSLEEP.SYNCS 0x989680 ;  /* 0x009896800000895d */ /* 0x002fea0003900000 */
[----:B------:R-:W1:Y:S02]  /*b180*/  @!P0 SYNCS.PHASECHK.TRANS64 P0, [R9+URZ], R4 ;  /* 0x00000004090085a7 */ /* 0x000e64000800007f */
[----:B-1----:R-:W-:Y:S05]  /*b190*/  @!P0 BRA `(.L_x_217) ;  /* 0xfffffffc00f08947 */ /* 0x002fea000383ffff */
[----:B------:R-:W-:Y:S05]  /*b1a0*/  BRA `(.L_x_263) ;  /* 0xffffffec00a07947 */ /* 0x000fea000383ffff */
.L_x_218:
[----:B0-----:R0:W1:Y:S02]  /*b1b0*/  SYNCS.PHASECHK.TRANS64.TRYWAIT P0, [R6+URZ], R5 ;  /* 0x00000005060075a7 */ /* 0x001064000800017f */
[----:B-1----:R-:W-:Y:S05]  /*b1c0*/  @!P0 NANOSLEEP.SYNCS 0x989680 ;  /* 0x009896800000895d */ /* 0x002fea0003900000 */
[----:B------:R-:W1:Y:S02]  /*b1d0*/  @!P0 SYNCS.PHASECHK.TRANS64 P0, [R6+URZ], R5 ;  /* 0x00000005060085a7 */ /* 0x000e64000800007f */
[----:B-1----:R-:W-:Y:S05]  /*b1e0*/  @!P0 BRA `(.L_x_218) ;  /* 0xfffffffc00f08947 */ /* 0x002fea000383ffff */
[----:B------:R-:W-:Y:S05]  /*b1f0*/  BRA `(.L_x_264) ;  /* 0xffffffec00b07947 */ /* 0x000fea000383ffff */
.L_x_219:
[----:B0-----:R0:W1:Y:S02]  /*b200*/  SYNCS.PHASECHK.TRANS64.TRYWAIT P0, [R9+URZ], R4 ;  /* 0x00000004090075a7 */ /* 0x001064000800017f */
[----:B-1----:R-:W-:Y:S05]  /*b210*/  @!P0 NANOSLEEP.SYNCS 0x989680 ;  /* 0x009896800000895d */ /* 0x002fea0003900000 */
[----:B------:R-:W1:Y:S02]  /*b220*/  @!P0 SYNCS.PHASECHK.TRANS64 P0, [R9+URZ], R4 ;  /* 0x00000004090085a7 */ /* 0x000e64000800007f */
[----:B-1----:R-:W-:Y:S05]  /*b230*/  @!P0 BRA `(.L_x_219) ;  /* 0xfffffffc00f08947 */ /* 0x002fea000383ffff */
[----:B------:R-:W-:Y:S05]  /*b240*/  BRA `(.L_x_265) ;  /* 0xffffffec00c07947 */ /* 0x000fea000383ffff */
.L_x_220:
[----:B0-----:R0:W1:Y:S02]  /*b250*/  SYNCS.PHASECHK.TRANS64.TRYWAIT P0, [R6+URZ], R5 ;  /* 0x00000005060075a7 */ /* 0x001064000800017f */
[----:B-1----:R-:W-:Y:S05]  /*b260*/  @!P0 NANOSLEEP.SYNCS 0x989680 ;  /* 0x009896800000895d */ /* 0x002fea0003900000 */
[----:B------:R-:W1:Y:S02]  /*b270*/  @!P0 SYNCS.PHASECHK.TRANS64 P0, [R6+URZ], R5 ;  /* 0x00000005060085a7 */ /* 0x000e64000800007f */
[----:B-1----:R-:W-:Y:S05]  /*b280*/  @!P0 BRA `(.L_x_220) ;  /* 0xfffffffc00f08947 */ /* 0x002fea000383ffff */
[----:B------:R-:W-:Y:S05]  /*b290*/  BRA `(.L_x_266) ;  /* 0xffffffec00d07947 */ /* 0x000fea000383ffff */
.L_x_221:
[----:B0-----:R0:W1:Y:S02]  /*b2a0*/  SYNCS.PHASECHK.TRANS64.TRYWAIT P0, [R9+URZ], R4 ;  /* 0x00000004090075a7 */ /* 0x001064000800017f */
[----:B-1----:R-:W-:Y:S05]  /*b2b0*/  @!P0 NANOSLEEP.SYNCS 0x989680 ;  /* 0x009896800000895d */ /* 0x002fea0003900000 */
[----:B------:R-:W1:Y:S02]  /*b2c0*/  @!P0 SYNCS.PHASECHK.TRANS64 P0, [R9+URZ], R4 ;  /* 0x00000004090085a7 */ /* 0x000e64000800007f */
[----:B-1----:R-:W-:Y:S05]  /*b2d0*/  @!P0 BRA `(.L_x_221) ;  /* 0xfffffffc00f08947 */ /* 0x002fea000383ffff */
[----:B------:R-:W-:Y:S05]  /*b2e0*/  BRA `(.L_x_267) ;  /* 0xffffffec00e07947 */ /* 0x000fea000383ffff */
.L_x_222:
[----:B0-----:R0:W1:Y:S02]  /*b2f0*/  SYNCS.PHASECHK.TRANS64.TRYWAIT P0, [R6+URZ], R5 ;  /* 0x00000005060075a7 */ /* 0x001064000800017f */
[----:B-1----:R-:W-:Y:S05]  /*b300*/  @!P0 NANOSLEEP.SYNCS 0x989680 ;  /* 0x009896800000895d */ /* 0x002fea0003900000 */
[----:B------:R-:W1:Y:S02]  /*b310*/  @!P0 SYNCS.PHASECHK.TRANS64 P0, [R6+URZ], R5 ;  /* 0x00000005060085a7 */ /* 0x000e64000800007f */
[----:B-1----:R-:W-:Y:S05]  /*b320*/  @!P0 BRA `(.L_x_222) ;  /* 0xfffffffc00f08947 */ /* 0x002fea000383ffff */
[----:B------:R-:W-:Y:S05]  /*b330*/  BRA `(.L_x_268) ;  /* 0xffffffec00f07947 */ /* 0x000fea000383ffff */
.L_x_223:
[----:B0-----:R0:W1:Y:S02]  /*b340*/  SYNCS.PHASECHK.TRANS64.TRYWAIT P0, [R9+URZ], R4 ;  /* 0x00000004090075a7 */ /* 0x001064000800017f */
[----:B-1----:R-:W-:Y:S05]  /*b350*/  @!P0 NANOSLEEP.SYNCS 0x989680 ;  /* 0x009896800000895d */ /* 0x002fea0003900000 */
[----:B------:R-:W1:Y:S02]  /*b360*/  @!P0 SYNCS.PHASECHK.TRANS64 P0, [R9+URZ], R4 ;  /* 0x00000004090085a7 */ /* 0x000e64000800007f */
[----:B-1----:R-:W-:Y:S05]  /*b370*/  @!P0 BRA `(.L_x_223) ;  /* 0xfffffffc00f08947 */ /* 0x002fea000383ffff */
[----:B------:R-:W-:Y:S05]  /*b380*/  BRA `(.L_x_269) ;  /* 0xfffffff000007947 */ /* 0x000fea000383ffff */
.L_x_224:
[----:B0-----:R0:W1:Y:S02]  /*b390*/  SYNCS.PHASECHK.TRANS64.TRYWAIT P0, [R6+URZ], R5 ;  /* 0x00000005060075a7 */ /* 0x001064000800017f */
[----:B-1----:R-:W-:Y:S05]  /*b3a0*/  @!P0 NANOSLEEP.SYNCS 0x989680 ;  /* 0x009896800000895d */ /* 0x002fea0003900000 */
[----:B------:R-:W1:Y:S02]  /*b3b0*/  @!P0 SYNCS.PHASECHK.TRANS64 P0, [R6+URZ], R5 ;  /* 0x00000005060085a7 */ /* 0x000e64000800007f */
[----:B-1----:R-:W-:Y:S05]  /*b3c0*/  @!P0 BRA `(.L_x_224) ;  /* 0xfffffffc00f08947 */ /* 0x002fea000383ffff */
[----:B------:R-:W-:Y:S05]  /*b3d0*/  BRA `(.L_x_270) ;  /* 0xfffffff000107947 */ /* 0x000fea000383ffff */
.L_x_225:
[----:B0-----:R0:W1:Y:S02]  /*b3e0*/  SYNCS.PHASECHK.TRANS64.TRYWAIT P0, [R9+URZ], R4 ;  /* 0x00000004090075a7 */ /* 0x001064000800017f */
[----:B-1----:R-:W-:Y:S05]  /*b3f0*/  @!P0 NANOSLEEP.SYNCS 0x989680 ;  /* 0x009896800000895d */ /* 0x002fea0003900000 */
[----:B------:R-:W1:Y:S02]  /*b400*/  @!P0 SYNCS.PHASECHK.TRANS64 P0, [R9+URZ], R4 ;  /* 0x00000004090085a7 */ /* 0x000e64000800007f */
[----:B-1----:R-:W-:Y:S05]  /*b410*/  @!P0 BRA `(.L_x_225) ;  /* 0xfffffffc00f08947 */ /* 0x002fea000383ffff */
[----:B------:R-:W-:Y:S05]  /*b420*/  BRA `(.L_x_271) ;  /* 0xfffffff000207947 */ /* 0x000fea000383ffff */
.L_x_226:
[----:B0-----:R0:W1:Y:S02]  /*b430*/  SYNCS.PHASECHK.TRANS64.TRYWAIT P0, [R6+URZ], R5 ;  /* 0x00000005060075a7 */ /* 0x001064000800017f */
[----:B-1----:R-:W-:Y:S05]  /*b440*/  @!P0 NANOSLEEP.SYNCS 0x989680 ;  /* 0x009896800000895d */ /* 0x002fea0003900000 */
[----:B------:R-:W1:Y:S02]  /*b450*/  @!P0 SYNCS.PHASECHK.TRANS64 P0, [R6+URZ], R5 ;  /* 0x00000005060085a7 */ /* 0x000e64000800007f */
[----:B-1----:R-:W-:Y:S05]  /*b460*/  @!P0 BRA `(.L_x_226) ;  /* 0xfffffffc00f08947 */ /* 0x002fea000383ffff */
[----:B------:R-:W-:Y:S05]  /*b470*/  BRA `(.L_x_272) ;  /* 0xfffffff000307947 */ /* 0x000fea000383ffff */
.L_x_227:
[----:B0-----:R0:W1:Y:S02]  /*b480*/  SYNCS.PHASECHK.TRANS64.TRYWAIT P0, [R9+URZ], R4 ;  /* 0x00000004090075a7 */ /* 0x001064000800017f */
[----:B-1----:R-:W-:Y:S05]  /*b490*/  @!P0 NANOSLEEP.SYNCS 0x989680 ;  /* 0x009896800000895d */ /* 0x002fea0003900000 */
[----:B------:R-:W1:Y:S02]  /*b4a0*/  @!P0 SYNCS.PHASECHK.TRANS64 P0, [R9+URZ], R4 ;  /* 0x00000004090085a7 */ /* 0x000e64000800007f */
[----:B-1----:R-:W-:Y:S05]  /*b4b0*/  @!P0 BRA `(.L_x_227) ;  /* 0xfffffffc00f08947 */ /* 0x002fea000383ffff */
[----:B------:R-:W-:Y:S05]  /*b4c0*/  BRA `(.L_x_273) ;  /* 0xfffffff000407947 */ /* 0x000fea000383ffff */
.L_x_228:
[----:B0-----:R0:W1:Y:S02]  /*b4d0*/  SYNCS.PHASECHK.TRANS64.TRYWAIT P0, [R8+URZ], R5 ;  /* 0x00000005080075a7 */ /* 0x001064000800017f */
[----:B-1----:R-:W-:Y:S05]  /*b4e0*/  @!P0 NANOSLEEP.SYNCS 0x989680 ;  /* 0x009896800000895d */ /* 0x002fea0003900000 */
[----:B------:R-:W1:Y:S02]  /*b4f0*/  @!P0 SYNCS.PHASECHK.TRANS64 P0, [R8+URZ], R5 ;  /* 0x00000005080085a7 */ /* 0x000e64000800007f */
[----:B-1----:R-:W-:Y:S05]  /*b500*/  @!P0 BRA `(.L_x_228) ;  /* 0xfffffffc00f08947 */ /* 0x002fea000383ffff */
[----:B------:R-:W-:Y:S05]  /*b510*/  BRA `(.L_x_274) ;  /* 0xfffffff000507947 */ /* 0x000fea000383ffff */
.L_x_229:
[----:B-1----:R1:W2:Y:S02]  /*b520*/  SYNCS.PHASECHK.TRANS64.TRYWAIT P0, [R11+URZ], R6 ;  /* 0x000000060b0075a7 */ /* 0x0022a4000800017f */
[----:B--2---:R-:W-:Y:S05]  /*b530*/  @!P0 NANOSLEEP.SYNCS 0x989680 ;  /* 0x009896800000895d */ /* 0x004fea0003900000 */
[----:B------:R-:W2:Y:S02]  /*b540*/  @!P0 SYNCS.PHASECHK.TRANS64 P0, [R11+URZ], R6 ;  /* 0x000000060b0085a7 */ /* 0x000ea4000800007f */
[----:B--2---:R-:W-:Y:S05]  /*b550*/  @!P0 BRA `(.L_x_229) ;  /* 0xfffffffc00f08947 */ /* 0x004fea000383ffff */
[----:B------:R-:W-:Y:S05]  /*b560*/  BRA `(.L_x_275) ;  /* 0xfffffff000587947 */ /* 0x000fea000383ffff */
.L_x_276:
[----:B------:R-:W-:-:S00]  /*b570*/  BRA `(.L_x_276) ;  /* 0xfffffffc00fc7947 */ /* 0x000fc0000383ffff */
[----:B------:R-:W-:-:S00]  /*b580*/  NOP ;  /* 0x0000000000007918 */ /* 0x000fc00000000000 */
[----:B------:R-:W-:-:S00]  /*b590*/  NOP ;  /* 0x0000000000007918 */ /* 0x000fc00000000000 */
[----:B------:R-:W-:-:S00]  /*b5a0*/  NOP ;  /* 0x0000000000007918 */ /* 0x000fc00000000000 */
[----:B------:R-:W-:-:S00]  /*b5b0*/  NOP ;  /* 0x0000000000007918 */ /* 0x000fc00000000000 */
[----:B------:R-:W-:-:S00]  /*b5c0*/  NOP ;  /* 0x0000000000007918 */ /* 0x000fc00000000000 */
[----:B------:R-:W-:-:S00]  /*b5d0*/  NOP ;  /* 0x0000000000007918 */ /* 0x000fc00000000000 */
[----:B------:R-:W-:-:S00]  /*b5e0*/  NOP ;  /* 0x0000000000007918 */ /* 0x000fc00000000000 */
[----:B------:R-:W-:-:S00]  /*b5f0*/  NOP ;  /* 0x0000000000007918 */ /* 0x000fc00000000000 */
.L_x_277:


//--------------------- .nv.shared._ZN7cutlass13device_kernelINS_4gemm6kernel13GemmUniversalIN4cute5tupleIJiiiiEEENS1_10collective13CollectiveMmaINS1_37MainloopSm90TmaGmmaWarpSpecializedFP8ILi37ENS5_IJNS4_1CILi1EEENSA_ILi2EEESB_EEENS1_32KernelTmaWarpSpecializedPingpongEEENS5_IJNSA_ILi64EEENSA_ILi128EEENSA_ILi32EEEEEENS_12float_e5m2_tENS5_IJlSB_lEEESK_SL_NS4_8TiledMMAINS4_8MMA_AtomIJNS4_4SM904GMMA31MMA_64x128x32_F32E5M2E5M2_SS_TNILNSP_7ScaleInE1ELSR_1EEEEEENS4_6LayoutINS5_IJSB_SB_SB_EEENS5_IJNSA_ILi0EEESW_SW_EEEEENS5_IJNS4_10UnderscoreESZ_SZ_EEEEENS4_23SM90_TMA_LOAD_MULTICASTENS4_14ComposedLayoutINS4_7SwizzleILi1ELi4ELi3EEENS4_18smem_ptr_flag_bitsILi8EEENSU_INS5_IJNSA_ILi8EEESI_EEENS5_IJSI_SB_EEEEEEEvNS4_8identityENS4_13SM90_TMA_LOADES1C_vS1D_EENS_8epilogue10collective6detail29Sm90TmaWarpSpecializedAdapterINS1H_15DefaultEpilogueISK_SL_SL_NS1G_6thread17LinearCombinationISK_Li1EffLNS1L_9ScaleType4KindE0ELNS_15FloatRoundStyleE2ESK_EENS1_15EpilogueDefaultEEEEEvvEEEEvNT_6ParamsE --------------------------
	.section	.nv.shared._ZN7cutlass13device_kernelINS_4gemm6kernel13GemmUniversalIN4cute5tupleIJiiiiEEENS1_10collective13CollectiveMmaINS1_37MainloopSm90TmaGmmaWarpSpecializedFP8ILi37ENS5_IJNS4_1CILi1EEENSA_ILi2EEESB_EEENS1_32KernelTmaWarpSpecializedPingpongEEENS5_IJNSA_ILi64EEENSA_ILi128EEENSA_ILi32EEEEEENS_12float_e5m2_tENS5_IJlSB_lEEESK_SL_NS4_8TiledMMAINS4_8MMA_AtomIJNS4_4SM904GMMA31MMA_64x128x32_F32E5M2E5M2_SS_TNILNSP_7ScaleInE1ELSR_1EEEEEENS4_6LayoutINS5_IJSB_SB_SB_EEENS5_IJNSA_ILi0EEESW_SW_EEEEENS5_IJNS4_10UnderscoreESZ_SZ_EEEEENS4_23SM90_TMA_LOAD_MULTICASTENS4_14ComposedLayoutINS4_7SwizzleILi1ELi4ELi3EEENS4_18smem_ptr_flag_bitsILi8EEENSU_INS5_IJNSA_ILi8EEESI_EEENS5_IJSI_SB_EEEEEEEvNS4_8identityENS4_13SM90_TMA_LOADES1C_vS1D_EENS_8epilogue10collective6detail29Sm90TmaWarpSpecializedAdapterINS1H_15DefaultEpilogueISK_SL_SL_NS1G_6thread17LinearCombinationISK_Li1EffLNS1L_9ScaleType4KindE0ELNS_15FloatRoundStyleE2ESK_EENS1_15EpilogueDefaultEEEEEvvEEEEvNT_6ParamsE,"aw",@nobits
	.sectionflags	@""
	.align	16
	.zero		1024


//--------------------- .nv.shared.reserved.0     --------------------------
	.section	.nv.shared.reserved.0,"aw",@nobits
	.weak		__nv_reservedSMEM_offset_0_alias
	.size		__nv_reservedSMEM_offset_0_alias, 0, 0
	.other		__nv_reservedSMEM_offset_0_alias,@"STO_CUDA_RESERVED_SHARED STV_DEFAULT"
__nv_reservedSMEM_offset_0_alias:
	.zero		0


//--------------------- .nv.global                --------------------------
	.section	.nv.global,"aw",@nobits
.nv.global:
	.type		_ZN40_INTERNAL_1a35d83c_4_k_cu_f370c3df_282234cute1_E,@object
	.size		_ZN40_INTERNAL_1a35d83c_4_k_cu_f370c3df_282234cute1_E,(_ZN40_INTERNAL_1a35d83c_4_k_cu_f370c3df_282234cuda3std3__45__cpo6cbeginE - _ZN40_INTERNAL_1a35d83c_4_k_cu_f370c3df_282234cute1_E)
_ZN40_INTERNAL_1a35d83c_4_k_cu_f370c3df_282234cute1_E:
	.zero		1
	.type		_ZN40_INTERNAL_1a35d83c_4_k_cu_f370c3df_282234cuda3std3__45__cpo6cbeginE,@object
	.size		_ZN40_INTERNAL_1a35d83c_4_k_cu_f370c3df_282234cuda3std3__45__cpo6cbeginE,(_ZN40_INTERNAL_1a35d83c_4_k_cu_f370c3df_282234cuda3std3__48in_placeE - _ZN40_INTERNAL_1a35d83c_4_k_cu_f370c3df_282234cuda3std3__45__cpo6cbeginE)
_ZN40_INTERNAL_1a35d83c_4_k_cu_f370c3df_282234cuda3std3__45__cpo6cbeginE:
	.zero		1
	.type		_ZN40_INTERNAL_1a35d83c_4_k_cu_f370c3df_282234cuda3std3__48in_placeE,@object
	.size		_ZN40_INTERNAL_1a35d83c_4_k_cu_f370c3df_282234cuda3std3__48in_placeE,(_ZN40_INTERNAL_1a35d83c_4_k_cu_f370c3df_282234cuda3std6ranges3__45__cpo9iter_moveE - _ZN40_INTERNAL_1a35d83c_4_k_cu_f370c3df_282234cuda3std3__48in_placeE)
_ZN40_INTERNAL_1a35d83c_4_k_cu_f370c3df_282234cuda3std3__48in_placeE:
	.zero		1
	.type		_ZN40_INTERNAL_1a35d83c_4_k_cu_f370c3df_282234cuda3std6ranges3__45__cpo9iter_moveE,@object
	.size		_ZN40_INTERNAL_1a35d83c_4_k_cu_f370c3df_282234cuda3std6ranges3__45__cpo9iter_moveE,(_ZN40_INTERNAL_1a35d83c_4_k_cu_f370c3df_282234cuda3std3__45__cpo5beginE - _ZN40_INTERNAL_1a35d83c_4_k_cu_f370c3df_282234cuda3std6ranges3__45__cpo9iter_moveE)
_ZN40_INTERNAL_1a35d83c_4_k_cu_f370c3df_282234cuda3std6ranges3__45__cpo9iter_moveE:
	.zero		1
	.type		_ZN40_INTERNAL_1a35d83c_4_k_cu_f370c3df_282234cuda3std3__45__cpo5beginE,@object
	.size		_ZN40_INTERNAL_1a35d83c_4_k_cu_f370c3df_282234cuda3std3__45__cpo5beginE,(_ZN40_INTERNAL_1a35d83c_4_k_cu_f370c3df_282234cuda3std3__442_GLOBAL__N__1a35d83c_4_k_cu_f370c3df_282236ignoreE - _ZN40_INTERNAL_1a35d83c_4_k_cu_f370c3df_282234cuda3std3__45__cpo5beginE)
_ZN40_INTERNAL_1a35d83c_4_k_cu_f370c3df_282234cuda3std3__45__cpo5beginE:
	.zero		1
	.type		_ZN40_INTERNAL_1a35d83c_4_k_cu_f370c3df_282234cuda3std3__442_GLOBAL__N__1a35d83c_4_k_cu_f370c3df_282236ignoreE,@object
	.size		_ZN40_INTERNAL_1a35d83c_4_k_cu_f370c3df_282234cuda3std3__442_GLOBAL__N__1a35d83c_4_k_cu_f370c3df_282236ignoreE,(_ZN40_INTERNAL_1a35d83c_4_k_cu_f370c3df_282234cute7productE - _ZN40_INTERNAL_1a35d83c_4_k_cu_f370c3df_282234cuda3std3__442_GLOBAL__N__1a35d83c_4_k_cu_f370c3df_282236ignoreE)
_ZN40_INTERNAL_1a35d83c_4_k_cu_f370c3df_282234cuda3std3__442_GLOBAL__N__1a35d83c_4_k_cu_f370c3df_282236ignoreE:
	.zero		1
	.type		_ZN40_INTERNAL_1a35d83c_4_k_cu_f370c3df_282234cute7productE,@object
	.size		_ZN40_INTERNAL_1a35d83c_4_k_cu_f370c3df_282234cute7productE,(_ZN40_INTERNAL_1a35d83c_4_k_cu_f370c3df_282234cuda3std3__45__cpo3endE - _ZN40_INTERNAL_1a35d83c_4_k_cu_f370c3df_282234cute7productE)
_ZN40_INTERNAL_1a35d83c_4_k_cu_f370c3df_282234cute7productE:
	.zero		1
	.type		_ZN40_INTERNAL_1a35d83c_4_k_cu_f370c3df_282234cuda3std3__45__cpo3endE,@object
	.size		_ZN40_INTERNAL_1a35d83c_4_k_cu_f370c3df_282234cuda3std3__45__cpo3endE,(_ZN40_INTERNAL_1a35d83c_4_k_cu_f370c3df_282234cuda3std3__419piecewise_constructE - _ZN40_INTERNAL_1a35d83c_4_k_cu_f370c3df_282234cuda3std3__45__cpo3endE)
_ZN40_INTERNAL_1a35d83c_4_k_cu_f370c3df_282234cuda3std3__45__cpo3endE:
	.zero		1
	.type		_ZN40_INTERNAL_1a35d83c_4_k_cu_f370c3df_282234cuda3std3__419piecewise_constructE,@object
	.size		_ZN40_INTERNAL_1a35d83c_4_k_cu_f370c3df_282234cuda3std3__419piecewise_constructE,(_ZN40_INTERNAL_1a35d83c_4_k_cu_f370c3df_282234cuda3std3__45__cpo4cendE - _ZN40_INTERNAL_1a35d83c_4_k_cu_f370c3df_282234cuda3std3__419piecewise_constructE)
_ZN40_INTERNAL_1a35d83c_4_k_cu_f370c3df_282234cuda3std3__419piecewise_constructE:
	.zero		1
	.type		_ZN40_INTERNAL_1a35d83c_4_k_cu_f370c3df_282234cuda3std3__45__cpo4cendE,@object
	.size		_ZN40_INTERNAL_1a35d83c_4_k_cu_f370c3df_282234cuda3std3__45__cpo4cendE,(_ZN40_INTERNAL_1a35d83c_4_k_cu_f370c3df_282234cuda3std6ranges3__45__cpo4swapE - _ZN40_INTERNAL_1a35d83c_4_k_cu_f370c3df_282234cuda3std3__45__cpo4cendE)
_ZN40_INTERNAL_1a35d83c_4_k_cu_f370c3df_282234cuda3std3__45__cpo4cendE:
	.zero		1
	.type		_ZN40_INTERNAL_1a35d83c_4_k_cu_f370c3df_282234cuda3std6ranges3__45__cpo4swapE,@object
	.size		_ZN40_INTERNAL_1a35d83c_4_k_cu_f370c3df_282234cuda3std6ranges3__45__cpo4swapE,(.L_7 - _ZN40_INTERNAL_1a35d83c_4_k_cu_f370c3df_282234cuda3std6ranges3__45__cpo4swapE)
_ZN40_INTERNAL_1a35d83c_4_k_cu_f370c3df_282234cuda3std6ranges3__45__cpo4swapE:
	.zero		1
.L_7:


//--------------------- .nv.constant0._ZN7cutlass13device_kernelINS_4gemm6kernel13GemmUniversalIN4cute5tupleIJiiiiEEENS1_10collective13CollectiveMmaINS1_37MainloopSm90TmaGmmaWarpSpecializedFP8ILi37ENS5_IJNS4_1CILi1EEENSA_ILi2EEESB_EEENS1_32KernelTmaWarpSpecializedPingpongEEENS5_IJNSA_ILi64EEENSA_ILi128EEENSA_ILi32EEEEEENS_12float_e5m2_tENS5_IJlSB_lEEESK_SL_NS4_8TiledMMAINS4_8MMA_AtomIJNS4_4SM904GMMA31MMA_64x128x32_F32E5M2E5M2_SS_TNILNSP_7ScaleInE1ELSR_1EEEEEENS4_6LayoutINS5_IJSB_SB_SB_EEENS5_IJNSA_ILi0EEESW_SW_EEEEENS5_IJNS4_10UnderscoreESZ_SZ_EEEEENS4_23SM90_TMA_LOAD_MULTICASTENS4_14ComposedLayoutINS4_7SwizzleILi1ELi4ELi3EEENS4_18smem_ptr_flag_bitsILi8EEENSU_INS5_IJNSA_ILi8EEESI_EEENS5_IJSI_SB_EEEEEEEvNS4_8identityENS4_13SM90_TMA_LOADES1C_vS1D_EENS_8epilogue10collective6detail29Sm90TmaWarpSpecializedAdapterINS1H_15DefaultEpilogueISK_SL_SL_NS1G_6thread17LinearCombinationISK_Li1EffLNS1L_9ScaleType4KindE0ELNS_15FloatRoundStyleE2ESK_EENS1_15EpilogueDefaultEEEEEvvEEEEvNT_6ParamsE --------------------------
	.section	.nv.constant0._ZN7cutlass13device_kernelINS_4gemm6kernel13GemmUniversalIN4cute5tupleIJiiiiEEENS1_10collective13CollectiveMmaINS1_37MainloopSm90TmaGmmaWarpSpecializedFP8ILi37ENS5_IJNS4_1CILi1EEENSA_ILi2EEESB_EEENS1_32KernelTmaWarpSpecializedPingpongEEENS5_IJNSA_ILi64EEENSA_ILi128EEENSA_ILi32EEEEEENS_12float_e5m2_tENS5_IJlSB_lEEESK_SL_NS4_8TiledMMAINS4_8MMA_AtomIJNS4_4SM904GMMA31MMA_64x128x32_F32E5M2E5M2_SS_TNILNSP_7ScaleInE1ELSR_1EEEEEENS4_6LayoutINS5_IJSB_SB_SB_EEENS5_IJNSA_ILi0EEESW_SW_EEEEENS5_IJNS4_10UnderscoreESZ_SZ_EEEEENS4_23SM90_TMA_LOAD_MULTICASTENS4_14ComposedLayoutINS4_7SwizzleILi1ELi4ELi3EEENS4_18smem_ptr_flag_bitsILi8EEENSU_INS5_IJNSA_ILi8EEESI_EEENS5_IJSI_SB_EEEEEEEvNS4_8identityENS4_13SM90_TMA_LOADES1C_vS1D_EENS_8epilogue10collective6detail29Sm90TmaWarpSpecializedAdapterINS1H_15DefaultEpilogueISK_SL_SL_NS1G_6thread17LinearCombinationISK_Li1EffLNS1L_9ScaleType4KindE0ELNS_15FloatRoundStyleE2ESK_EENS1_15EpilogueDefaultEEEEEvvEEEEvNT_6ParamsE,"a",@progbits
	.sectionflags	@""
	.align	4
.nv.constant0._ZN7cutlass13device_kernelINS_4gemm6kernel13GemmUniversalIN4cute5tupleIJiiiiEEENS1_10collective13CollectiveMmaINS1_37MainloopSm90TmaGmmaWarpSpecializedFP8ILi37ENS5_IJNS4_1CILi1EEENSA_ILi2EEESB_EEENS1_32KernelTmaWarpSpecializedPingpongEEENS5_IJNSA_ILi64EEENSA_ILi128EEENSA_ILi32EEEEEENS_12float_e5m2_tENS5_IJlSB_lEEESK_SL_NS4_8TiledMMAINS4_8MMA_AtomIJNS4_4SM904GMMA31MMA_64x128x32_F32E5M2E5M2_SS_TNILNSP_7ScaleInE1ELSR_1EEEEEENS4_6LayoutINS5_IJSB_SB_SB_EEENS5_IJNSA_ILi0EEESW_SW_EEEEENS5_IJNS4_10UnderscoreESZ_SZ_EEEEENS4_23SM90_TMA_LOAD_MULTICASTENS4_14ComposedLayoutINS4_7SwizzleILi1ELi4ELi3EEENS4_18smem_ptr_flag_bitsILi8EEENSU_INS5_IJNSA_ILi8EEESI_EEENS5_IJSI_SB_EEEEEEEvNS4_8identityENS4_13SM90_TMA_LOADES1C_vS1D_EENS_8epilogue10collective6detail29Sm90TmaWarpSpecializedAdapterINS1H_15DefaultEpilogueISK_SL_SL_NS1G_6thread17LinearCombinationISK_Li1EffLNS1L_9ScaleType4KindE0ELNS_15FloatRoundStyleE2ESK_EENS1_15EpilogueDefaultEEEEEvvEEEEvNT_6ParamsE:
	.zero		1664


//--------------------- SYMBOLS --------------------------

	.type		.nv.reservedSmem.offset0,@object
	.size		.nv.reservedSmem.offset0,0x4
